	.target	sm_90a

	.elftype	@"ET_EXEC"


//--------------------- .note.nv.tkinfo           --------------------------
	.section	.note.nv.tkinfo,"",@"SHT_NOTE"
	.sectionflags	@"SHF_NOTE_NV_TKINFO"
	.tkinfo
        /*0018*/ 	.word	0x00000002
        /*0030*/ 	.string	""
        /*0030*/ 	.string	"ptxas"
        /*0030*/ 	.string	"Cuda compilation tools, release 13.0, V13.0.88"
        /*0030*/ 	.string	"Build cuda_13.0.r13.0/compiler.36424714_0"
        /*0030*/ 	.string	"-arch sm_90a -m 64 "



//--------------------- .note.nv.cuinfo           --------------------------
	.section	.note.nv.cuinfo,"",@"SHT_NOTE"
	.sectionflags	@"SHF_NOTE_NV_CUINFO"
        /*0018*/ 	.short	0x0002
        /*001a*/ 	.short	0x005a
        /*001c*/ 	.short	0x0082
	.zero		2


//--------------------- .nv.info                  --------------------------
	.section	.nv.info,"",@"SHT_CUDA_INFO"
	.align	4


	//----- nvinfo : EIATTR_REGCOUNT
	.align		4
        /*0000*/ 	.byte	0x04, 0x2f
        /*0002*/ 	.short	(.L_12 - .L_11)
	.align		4
.L_11:
        /*0004*/ 	.word	index@(_ZN7cutlass13device_kernelINS_4gemm6kernel13GemmUniversalIN4cute5tupleIJiiiiEEENS1_10collective13CollectiveMmaINS1_37MainloopSm90TmaGmmaWarpSpecializedFP8ILi5ENS5_IJNS4_1CILi1EEESB_SB_EEENS1_32KernelTmaWarpSpecializedPingpongEEENS5_IJNSA_ILi64EEENSA_ILi256EEENSA_ILi128EEEEEENS_12float_e5m2_tENS5_IJlSB_lEEESJ_SK_NS4_8TiledMMAINS4_8MMA_AtomIJNS4_4SM904GMMA31MMA_64x256x32_F32E5M2E5M2_SS_TNILNSO_7ScaleInE1ELSQ_1EEEEEENS4_6LayoutISC_NS5_IJNSA_ILi0EEESU_SU_EEEEENS5_IJNS4_10UnderscoreESX_SX_EEEEENS4_13SM90_TMA_LOADENS4_14ComposedLayoutINS4_7SwizzleILi3ELi4ELi3EEENS4_18smem_ptr_flag_bitsILi8EEENST_INS5_IJNSA_ILi8EEESH_EEENS5_IJSH_SB_EEEEEEEvNS4_8identityES10_S1A_vS1B_EENS_8epilogue10collective6detail29Sm90TmaWarpSpecializedAdapterINS1E_15DefaultEpilogueISJ_SK_SK_NS1D_6thread17LinearCombinationISJ_Li1EffLNS1I_9ScaleType4KindE0ELNS_15FloatRoundStyleE2ESJ_EENS1_15EpilogueDefaultEEEEEvvEEEEvNT_6ParamsE)
        /*0008*/ 	.word	0x000000a8


	//----- nvinfo : EIATTR_FRAME_SIZE
	.align		4
.L_12:
        /*000c*/ 	.byte	0x04, 0x11
        /*000e*/ 	.short	(.L_14 - .L_13)
	.align		4
.L_13:
        /*0010*/ 	.word	index@(_ZN7cutlass13device_kernelINS_4gemm6kernel13GemmUniversalIN4cute5tupleIJiiiiEEENS1_10collective13CollectiveMmaINS1_37MainloopSm90TmaGmmaWarpSpecializedFP8ILi5ENS5_IJNS4_1CILi1EEESB_SB_EEENS1_32KernelTmaWarpSpecializedPingpongEEENS5_IJNSA_ILi64EEENSA_ILi256EEENSA_ILi128EEEEEENS_12float_e5m2_tENS5_IJlSB_lEEESJ_SK_NS4_8TiledMMAINS4_8MMA_AtomIJNS4_4SM904GMMA31MMA_64x256x32_F32E5M2E5M2_SS_TNILNSO_7ScaleInE1ELSQ_1EEEEEENS4_6LayoutISC_NS5_IJNSA_ILi0EEESU_SU_EEEEENS5_IJNS4_10UnderscoreESX_SX_EEEEENS4_13SM90_TMA_LOADENS4_14ComposedLayoutINS4_7SwizzleILi3ELi4ELi3EEENS4_18smem_ptr_flag_bitsILi8EEENST_INS5_IJNSA_ILi8EEESH_EEENS5_IJSH_SB_EEEEEEEvNS4_8identityES10_S1A_vS1B_EENS_8epilogue10collective6detail29Sm90TmaWarpSpecializedAdapterINS1E_15DefaultEpilogueISJ_SK_SK_NS1D_6thread17LinearCombinationISJ_Li1EffLNS1I_9ScaleType4KindE0ELNS_15FloatRoundStyleE2ESJ_EENS1_15EpilogueDefaultEEEEEvvEEEEvNT_6ParamsE)
        /*0014*/ 	.word	0x00000108


	//----- nvinfo : EIATTR_MIN_STACK_SIZE
	.align		4
.L_14:
        /*0018*/ 	.byte	0x04, 0x12
        /*001a*/ 	.short	(.L_16 - .L_15)
	.align		4
.L_15:
        /*001c*/ 	.word	index@(_ZN7cutlass13device_kernelINS_4gemm6kernel13GemmUniversalIN4cute5tupleIJiiiiEEENS1_10collective13CollectiveMmaINS1_37MainloopSm90TmaGmmaWarpSpecializedFP8ILi5ENS5_IJNS4_1CILi1EEESB_SB_EEENS1_32KernelTmaWarpSpecializedPingpongEEENS5_IJNSA_ILi64EEENSA_ILi256EEENSA_ILi128EEEEEENS_12float_e5m2_tENS5_IJlSB_lEEESJ_SK_NS4_8TiledMMAINS4_8MMA_AtomIJNS4_4SM904GMMA31MMA_64x256x32_F32E5M2E5M2_SS_TNILNSO_7ScaleInE1ELSQ_1EEEEEENS4_6LayoutISC_NS5_IJNSA_ILi0EEESU_SU_EEEEENS5_IJNS4_10UnderscoreESX_SX_EEEEENS4_13SM90_TMA_LOADENS4_14ComposedLayoutINS4_7SwizzleILi3ELi4ELi3EEENS4_18smem_ptr_flag_bitsILi8EEENST_INS5_IJNSA_ILi8EEESH_EEENS5_IJSH_SB_EEEEEEEvNS4_8identityES10_S1A_vS1B_EENS_8epilogue10collective6detail29Sm90TmaWarpSpecializedAdapterINS1E_15DefaultEpilogueISJ_SK_SK_NS1D_6thread17LinearCombinationISJ_Li1EffLNS1I_9ScaleType4KindE0ELNS_15FloatRoundStyleE2ESJ_EENS1_15EpilogueDefaultEEEEEvvEEEEvNT_6ParamsE)
        /*0020*/ 	.word	0x00000108
.L_16:


//--------------------- .nv.compat                --------------------------
	.section	.nv.compat,"",@"SHT_CUDA_COMPAT_INFO"
	.align	4
        /*0000*/ 	.byte	0x02, 0x09, 0x01, 0x00, 0x02, 0x02, 0x04, 0x00, 0x02, 0x05, 0x05, 0x00, 0x03, 0x07, 0x01, 0x01
        /*0010*/ 	.byte	0x02, 0x03, 0x01, 0x00, 0x02, 0x06, 0x01, 0x00, 0x04, 0x0b, 0x08, 0x00, 0x00, 0x00, 0x00, 0x00
        /*0020*/ 	.byte	0x00, 0x00, 0x00, 0x00


//--------------------- .nv.info._ZN7cutlass13device_kernelINS_4gemm6kernel13GemmUniversalIN4cute5tupleIJiiiiEEENS1_10collective13CollectiveMmaINS1_37MainloopSm90TmaGmmaWarpSpecializedFP8ILi5ENS5_IJNS4_1CILi1EEESB_SB_EEENS1_32KernelTmaWarpSpecializedPingpongEEENS5_IJNSA_ILi64EEENSA_ILi256EEENSA_ILi128EEEEEENS_12float_e5m2_tENS5_IJlSB_lEEESJ_SK_NS4_8TiledMMAINS4_8MMA_AtomIJNS4_4SM904GMMA31MMA_64x256x32_F32E5M2E5M2_SS_TNILNSO_7ScaleInE1ELSQ_1EEEEEENS4_6LayoutISC_NS5_IJNSA_ILi0EEESU_SU_EEEEENS5_IJNS4_10UnderscoreESX_SX_EEEEENS4_13SM90_TMA_LOADENS4_14ComposedLayoutINS4_7SwizzleILi3ELi4ELi3EEENS4_18smem_ptr_flag_bitsILi8EEENST_INS5_IJNSA_ILi8EEESH_EEENS5_IJSH_SB_EEEEEEEvNS4_8identityES10_S1A_vS1B_EENS_8epilogue10collective6detail29Sm90TmaWarpSpecializedAdapterINS1E_15DefaultEpilogueISJ_SK_SK_NS1D_6thread17LinearCombinationISJ_Li1EffLNS1I_9ScaleType4KindE0ELNS_15FloatRoundStyleE2ESJ_EENS1_15EpilogueDefaultEEEEEvvEEEEvNT_6ParamsE --------------------------
	.section	.nv.info._ZN7cutlass13device_kernelINS_4gemm6kernel13GemmUniversalIN4cute5tupleIJiiiiEEENS1_10collective13CollectiveMmaINS1_37MainloopSm90TmaGmmaWarpSpecializedFP8ILi5ENS5_IJNS4_1CILi1EEESB_SB_EEENS1_32KernelTmaWarpSpecializedPingpongEEENS5_IJNSA_ILi64EEENSA_ILi256EEENSA_ILi128EEEEEENS_12float_e5m2_tENS5_IJlSB_lEEESJ_SK_NS4_8TiledMMAINS4_8MMA_AtomIJNS4_4SM904GMMA31MMA_64x256x32_F32E5M2E5M2_SS_TNILNSO_7ScaleInE1ELSQ_1EEEEEENS4_6LayoutISC_NS5_IJNSA_ILi0EEESU_SU_EEEEENS5_IJNS4_10UnderscoreESX_SX_EEEEENS4_13SM90_TMA_LOADENS4_14ComposedLayoutINS4_7SwizzleILi3ELi4ELi3EEENS4_18smem_ptr_flag_bitsILi8EEENST_INS5_IJNSA_ILi8EEESH_EEENS5_IJSH_SB_EEEEEEEvNS4_8identityES10_S1A_vS1B_EENS_8epilogue10collective6detail29Sm90TmaWarpSpecializedAdapterINS1E_15DefaultEpilogueISJ_SK_SK_NS1D_6thread17LinearCombinationISJ_Li1EffLNS1I_9ScaleType4KindE0ELNS_15FloatRoundStyleE2ESJ_EENS1_15EpilogueDefaultEEEEEvvEEEEvNT_6ParamsE,"",@"SHT_CUDA_INFO"
	.sectionflags	@""
	.align	4


	//----- nvinfo : EIATTR_CUDA_API_VERSION
	.align		4
        /*0000*/ 	.byte	0x04, 0x37
        /*0002*/ 	.short	(.L_18 - .L_17)
.L_17:
        /*0004*/ 	.word	0x00000082


	//----- nvinfo : EIATTR_KPARAM_INFO
	.align		4
.L_18:
        /*0008*/ 	.byte	0x04, 0x17
        /*000a*/ 	.short	(.L_20 - .L_19)
.L_19:
        /*000c*/ 	.word	0x00000000
        /*0010*/ 	.short	0x0000
        /*0012*/ 	.short	0x0070
        /*0014*/ 	.byte	0x00, 0xf0, 0x01, 0x10


	//----- nvinfo : EIATTR_SPARSE_MMA_MASK
	.align		4
.L_20:
        /*0018*/ 	.byte	0x03, 0x50
        /*001a*/ 	.short	0x0000


	//----- nvinfo : EIATTR_MAXREG_COUNT
	.align		4
        /*001c*/ 	.byte	0x03, 0x1b
        /*001e*/ 	.short	0x00a8


	//----- nvinfo : EIATTR_NUM_BARRIERS
	.align		4
        /*0020*/ 	.byte	0x02, 0x4c
        /*0022*/ 	.byte	0x01
	.zero		1


	//----- nvinfo : EIATTR_ANNOTATIONS
	.align		4
        /*0024*/ 	.byte	0x04, 0x55
        /*0026*/ 	.short	(.L_22 - .L_21)


	//   ....[0]....
.L_21:
        /*0028*/ 	.word	0x00000001
        /*002c*/ 	.byte	0x70, 0x0b, 0x00, 0x00, 0x01, 0x00, 0x00, 0x00, 0xa0, 0x0b, 0x00, 0x00, 0x01, 0x00, 0x00, 0x00
        /* <DEDUP_REMOVED lines=203> */
        /*0cec*/ 	.byte	0x10, 0x01, 0x01, 0x00


	//----- nvinfo : EIATTR_MERCURY_ISA_VERSION
	.align		4
.L_22:
        /*0cf0*/ 	.byte	0x03, 0x5f
        /*0cf2*/ 	.short	0x0101


	//----- nvinfo : EIATTR_INT_WARP_WIDE_INSTR_OFFSETS
	.align		4
        /*0cf4*/ 	.byte	0x04, 0x31
        /*0cf6*/ 	.short	(.L_24 - .L_23)


	//   ....[0]....
.L_23:
        /*0cf8*/ 	.word	0x000004d0


	//   ....[1]....
        /*0cfc*/ 	.word	0x000004e0


	//   ....[2]....
        /*0d00*/ 	.word	0x00000550


	//   ....[3]....
        /*0d04*/ 	.word	0x00000560


	//   ....[4]....
        /*0d08*/ 	.word	0x00000570


	//   ....[5]....
        /*0d0c*/ 	.word	0x00000590


	//   ....[6]....
        /*0d10*/ 	.word	0x000005f0


	//   ....[7]....
        /*0d14*/ 	.word	0x00000610


	//----- nvinfo : EIATTR_COOP_GROUP_MASK_REGIDS
	.align		4
.L_24:
        /*0d18*/ 	.byte	0x04, 0x29
        /*0d1a*/ 	.short	(.L_26 - .L_25)


	//   ....[0]....
.L_25:
        /*0d1c*/ 	.word	0xffffffff


	//   ....[1]....
        /*0d20*/ 	.word	0xffffffff


	//   ....[2]....
        /*0d24*/ 	.word	0xffffffff


	//   ....[3]....
        /*0d28*/ 	.word	0xffffffff


	//   ....[4]....
        /*0d2c*/ 	.word	0xffffffff


	//   ....[5]....
        /*0d30*/ 	.word	0xffffffff


	//----- nvinfo : EIATTR_COOP_GROUP_INSTR_OFFSETS
	.align		4
.L_26:
        /*0d34*/ 	.byte	0x04, 0x28
        /*0d36*/ 	.short	(.L_28 - .L_27)


	//   ....[0]....
.L_27:
        /*0d38*/ 	.word	0x00000060


	//   ....[1]....
        /*0d3c*/ 	.word	0x00000090


	//   ....[2]....
        /*0d40*/ 	.word	0x00000190


	//   ....[3]....
        /*0d44*/ 	.word	0x000003c0


	//   ....[4]....
        /*0d48*/ 	.word	0x00000400


	//   ....[5]....
        /*0d4c*/ 	.word	0x00000440


	//----- nvinfo : EIATTR_REG_RECONFIG
	.align		4
.L_28:
        /*0d50*/ 	.byte	0x01, 0x54
	.zero		2


	//----- nvinfo : EIATTR_MBARRIER_INSTR_OFFSETS
	.align		4
        /*0d54*/ 	.byte	0x04, 0x39
        /*0d56*/ 	.short	(.L_30 - .L_29)


	//   ....[0]....
.L_29:
        /*0d58*/ 	.word	0x00000310
        /*0d5c*/ 	.word	0x000000ff
        /*0d60*/ 	.word	0x00000000
        /*0d64*/ 	.short	0x0100
        /*0d66*/ 	.byte	0x07
	.zero		1


	//   ....[1]....
        /*0d68*/ 	.word	0x00000320
        /*0d6c*/ 	.word	0x000000ff
        /*0d70*/ 	.word	0x00000028
        /*0d74*/ 	.short	0x0100
        /*0d76*/ 	.byte	0x07
	.zero		1


	//   ....[2]....
        /*0d78*/ 	.word	0x00000330
        /*0d7c*/ 	.word	0x000000ff
        /*0d80*/ 	.word	0x00000008
        /*0d84*/ 	.short	0x0100
        /*0d86*/ 	.byte	0x07
	.zero		1


	//   ....[3]....
        /*0d88*/ 	.word	0x00000340
        /*0d8c*/ 	.word	0x000000ff
        /*0d90*/ 	.word	0x00000030
        /*0d94*/ 	.short	0x0100
        /*0d96*/ 	.byte	0x07
	.zero		1


	//   ....[4]....
        /*0d98*/ 	.word	0x00000350
        /*0d9c*/ 	.word	0x000000ff
        /*0da0*/ 	.word	0x00000010
        /*0da4*/ 	.short	0x0100
        /*0da6*/ 	.byte	0x07
	.zero		1


	//   ....[5]....
        /*0da8*/ 	.word	0x00000360
        /*0dac*/ 	.word	0x000000ff
        /*0db0*/ 	.word	0x00000038
        /*0db4*/ 	.short	0x0100
        /*0db6*/ 	.byte	0x07
	.zero		1


	//   ....[6]....
        /*0db8*/ 	.word	0x00000370
        /*0dbc*/ 	.word	0x000000ff
        /*0dc0*/ 	.word	0x00000018
        /*0dc4*/ 	.short	0x0100
        /*0dc6*/ 	.byte	0x07
	.zero		1


	//   ....[7]....
        /*0dc8*/ 	.word	0x00000380
        /*0dcc*/ 	.word	0x000000ff
        /*0dd0*/ 	.word	0x00000040
        /*0dd4*/ 	.short	0x0100
        /*0dd6*/ 	.byte	0x07
	.zero		1


	//   ....[8]....
        /*0dd8*/ 	.word	0x00000390
        /*0ddc*/ 	.word	0x000000ff
        /*0de0*/ 	.word	0x00000020
        /*0de4*/ 	.short	0x0100
        /*0de6*/ 	.byte	0x07
	.zero		1


	//   ....[9]....
        /*0de8*/ 	.word	0x000003a0
        /*0dec*/ 	.word	0x000000ff
        /*0df0*/ 	.word	0x00000048
        /*0df4*/ 	.short	0x0100
        /*0df6*/ 	.byte	0x07
	.zero		1


	//   ....[10]....
        /*0df8*/ 	.word	0x00000630
        /*0dfc*/ 	.word	0x000000ff
        /*0e00*/ 	.word	0x00000080
        /*0e04*/ 	.short	0x0100
        /*0e06*/ 	.byte	0x07
	.zero		1


	//   ....[11]....
        /*0e08*/ 	.word	0x00000640
        /*0e0c*/ 	.word	0x000000ff
        /*0e10*/ 	.word	0x00000088
        /*0e14*/ 	.short	0x0100
        /*0e16*/ 	.byte	0x07
	.zero		1


	//   ....[12]....
        /*0e18*/ 	.word	0x00000680
        /*0e1c*/ 	.word	0x000000ff
        /*0e20*/ 	.word	0x00000060
        /*0e24*/ 	.short	0x0100
        /*0e26*/ 	.byte	0x0a
	.zero		1


	//   ....[13]....
        /*0e28*/ 	.word	0x000006a0
        /*0e2c*/ 	.word	0x000000ff
        /*0e30*/ 	.word	0x00000068
        /*0e34*/ 	.short	0x0100
        /*0e36*/ 	.byte	0x0a
	.zero		1


	//   ....[14]....
        /*0e38*/ 	.word	0x000006b0
        /*0e3c*/ 	.word	0x000000ff
        /*0e40*/ 	.word	0x00000070
        /*0e44*/ 	.short	0x0100
        /*0e46*/ 	.byte	0x0a
	.zero		1


	//   ....[15]....
        /*0e48*/ 	.word	0x000006c0
        /*0e4c*/ 	.word	0x000000ff
        /*0e50*/ 	.word	0x00000078
        /*0e54*/ 	.short	0x0100
        /*0e56*/ 	.byte	0x0a
	.zero		1


	//   ....[16]....
        /*0e58*/ 	.word	0x000015d0
        /*0e5c*/ 	.word	0x000000ff
        /*0e60*/ 	.word	0xfffffff8
        /*0e64*/ 	.short	0x010a
        /*0e66*/ 	.byte	0x12
	.zero		1


	//   ....[17]....
        /*0e68*/ 	.word	0x00001fa0
        /*0e6c*/ 	.word	0x000000ff
        /*0e70*/ 	.word	0x00000000
        /*0e74*/ 	.short	0x010a
        /*0e76*/ 	.byte	0x06
	.zero		1


	//   ....[18]....
        /*0e78*/ 	.word	0x00001fe0
        /*0e7c*/ 	.word	0x000000ff
        /*0e80*/ 	.word	0x00000000
        /*0e84*/ 	.short	0x010a
        /*0e86*/ 	.byte	0x06
	.zero		1


	//   ....[19]....
        /*0e88*/ 	.word	0x00003280
        /*0e8c*/ 	.word	0x000000ff
        /*0e90*/ 	.word	0x00000000
        /*0e94*/ 	.short	0x010a
        /*0e96*/ 	.byte	0x09
	.zero		1


	//   ....[20]....
        /*0e98*/ 	.word	0x000032c0
        /*0e9c*/ 	.word	0x000000ff
        /*0ea0*/ 	.word	0x00000000
        /*0ea4*/ 	.short	0x010a
        /*0ea6*/ 	.byte	0x09
	.zero		1


	//   ....[21]....
        /*0ea8*/ 	.word	0x000043c0
        /*0eac*/ 	.word	0x000000ff
        /*0eb0*/ 	.word	0x00000000
        /*0eb4*/ 	.short	0x0101
        /*0eb6*/ 	.byte	0x08
	.zero		1


	//   ....[22]....
        /*0eb8*/ 	.word	0x00005430
        /*0ebc*/ 	.word	0x000000e5
        /*0ec0*/ 	.word	0x00000000
        /*0ec4*/ 	.short	0x0101
        /*0ec6*/ 	.byte	0x1c
	.zero		1


	//   ....[23]....
        /*0ec8*/ 	.word	0x00005550
        /*0ecc*/ 	.word	0x000000ff
        /*0ed0*/ 	.word	0x00000000
        /*0ed4*/ 	.short	0x0101
        /*0ed6*/ 	.byte	0x08
	.zero		1


	//   ....[24]....
        /*0ed8*/ 	.word	0x00005600
        /*0edc*/ 	.word	0x000000ff
        /*0ee0*/ 	.word	0x00000008
        /*0ee4*/ 	.short	0x010a
        /*0ee6*/ 	.byte	0x12
	.zero		1


	//   ....[25]....
        /*0ee8*/ 	.word	0x0000e7d0
        /*0eec*/ 	.word	0x00000003
        /*0ef0*/ 	.word	0x00000000
        /*0ef4*/ 	.short	0x0101
        /*0ef6*/ 	.byte	0x1c
	.zero		1


	//   ....[26]....
        /*0ef8*/ 	.word	0x0000f1d0
        /*0efc*/ 	.word	0x0000000b
        /*0f00*/ 	.word	0x00000028
        /*0f04*/ 	.short	0x010a
        /*0f06*/ 	.byte	0x3f
	.zero		1


	//   ....[27]....
        /*0f08*/ 	.word	0x0000f580
        /*0f0c*/ 	.word	0x00000004
        /*0f10*/ 	.word	0x00000088
        /*0f14*/ 	.short	0x0101
        /*0f16*/ 	.byte	0x3f
	.zero		1


	//   ....[28]....
        /*0f18*/ 	.word	0x0000fd70
        /*0f1c*/ 	.word	0x00000007
        /*0f20*/ 	.word	0x00000000
        /*0f24*/ 	.short	0x010a
        /*0f26*/ 	.byte	0x3f
	.zero		1


	//   ....[29]....
        /*0f28*/ 	.word	0x0000fdf0
        /*0f2c*/ 	.word	0x00000009
        /*0f30*/ 	.word	0x00000000
        /*0f34*/ 	.short	0x010a
        /*0f36*/ 	.byte	0x3f
	.zero		1


	//   ....[30]....
        /*0f38*/ 	.word	0x0000fe80
        /*0f3c*/ 	.word	0x00000006
        /*0f40*/ 	.word	0x00000000
        /*0f44*/ 	.short	0x010a
        /*0f46*/ 	.byte	0x3f
	.zero		1


	//   ....[31]....
        /*0f48*/ 	.word	0x0000ff10
        /*0f4c*/ 	.word	0x00000009
        /*0f50*/ 	.word	0x00000000
        /*0f54*/ 	.short	0x010a
        /*0f56*/ 	.byte	0x3f
	.zero		1


	//   ....[32]....
        /*0f58*/ 	.word	0x0000ffa0
        /*0f5c*/ 	.word	0x00000003
        /*0f60*/ 	.word	0x00000000
        /*0f64*/ 	.short	0x010a
        /*0f66*/ 	.byte	0x3f
	.zero		1


	//   ....[33]....
        /*0f68*/ 	.word	0x00010010
        /*0f6c*/ 	.word	0x00000003
        /*0f70*/ 	.word	0xfffffff8
        /*0f74*/ 	.short	0x010a
        /*0f76*/ 	.byte	0x3f
	.zero		1


	//   ....[34]....
        /*0f78*/ 	.word	0x00010070
        /*0f7c*/ 	.word	0x00000003
        /*0f80*/ 	.word	0x00000000
        /*0f84*/ 	.short	0x010a
        /*0f86*/ 	.byte	0x3f
	.zero		1


	//   ....[35]....
        /*0f88*/ 	.word	0x000100e0
        /*0f8c*/ 	.word	0x00000000
        /*0f90*/ 	.word	0x00000000
        /*0f94*/ 	.short	0x010a
        /*0f96*/ 	.byte	0x3f
	.zero		1


	//   ....[36]....
        /*0f98*/ 	.word	0x00010150
        /*0f9c*/ 	.word	0x00000019
        /*0fa0*/ 	.word	0x00000008
        /*0fa4*/ 	.short	0x010a
        /*0fa6*/ 	.byte	0x3f
	.zero		1


	//   ....[37]....
        /*0fa8*/ 	.word	0x00010220
        /*0fac*/ 	.word	0x0000000b
        /*0fb0*/ 	.word	0x00000028
        /*0fb4*/ 	.short	0x010a
        /*0fb6*/ 	.byte	0x3f
	.zero		1


	//   ....[38]....
        /*0fb8*/ 	.word	0x00010300
        /*0fbc*/ 	.word	0x00000007
        /*0fc0*/ 	.word	0x00000000
        /*0fc4*/ 	.short	0x010a
        /*0fc6*/ 	.byte	0x3f
	.zero		1


	//   ....[39]....
        /*0fc8*/ 	.word	0x00010350
        /*0fcc*/ 	.word	0x00000009
        /*0fd0*/ 	.word	0x00000000
        /*0fd4*/ 	.short	0x010a
        /*0fd6*/ 	.byte	0x3f
	.zero		1


	//   ....[40]....
        /*0fd8*/ 	.word	0x000103a0
        /*0fdc*/ 	.word	0x00000006
        /*0fe0*/ 	.word	0x00000000
        /*0fe4*/ 	.short	0x010a
        /*0fe6*/ 	.byte	0x3f
	.zero		1


	//   ....[41]....
        /*0fe8*/ 	.word	0x000103f0
        /*0fec*/ 	.word	0x00000009
        /*0ff0*/ 	.word	0x00000000
        /*0ff4*/ 	.short	0x010a
        /*0ff6*/ 	.byte	0x3f
	.zero		1


	//----- nvinfo : EIATTR_NUM_MBARRIERS
	.align		4
.L_30:
        /*0ff8*/ 	.byte	0x03, 0x38
        /*0ffa*/ 	.short	0x0010


	//----- nvinfo : EIATTR_EXIT_INSTR_OFFSETS
	.align		4
        /*0ffc*/ 	.byte	0x04, 0x1c
        /*0ffe*/ 	.short	(.L_32 - .L_31)


	//   ....[0]....
.L_31:
        /*1000*/ 	.word	0x000012d0


	//   ....[1]....
        /*1004*/ 	.word	0x00001330


	//   ....[2]....
        /*1008*/ 	.word	0x0000eee0


	//   ....[3]....
        /*100c*/ 	.word	0x0000ef10


	//   ....[4]....
        /*1010*/ 	.word	0x0000fff0


	//----- nvinfo : EIATTR_MAX_THREADS
	.align		4
.L_32:
        /*1014*/ 	.byte	0x04, 0x05
        /*1016*/ 	.short	(.L_34 - .L_33)
.L_33:
        /*1018*/ 	.word	0x00000180
        /*101c*/ 	.word	0x00000001
        /*1020*/ 	.word	0x00000001


	//----- nvinfo : EIATTR_CRS_STACK_SIZE
	.align		4
.L_34:
        /*1024*/ 	.byte	0x04, 0x1e
        /*1026*/ 	.short	(.L_36 - .L_35)
.L_35:
        /*1028*/ 	.word	0x00000000


	//----- nvinfo : EIATTR_CBANK_PARAM_SIZE
	.align		4
.L_36:
        /*102c*/ 	.byte	0x03, 0x19
        /*102e*/ 	.short	0x0470


	//----- nvinfo : EIATTR_PARAM_CBANK
	.align		4
        /*1030*/ 	.byte	0x04, 0x0a
        /*1032*/ 	.short	(.L_38 - .L_37)
	.align		4
.L_37:
        /*1034*/ 	.word	index@(.nv.constant0._ZN7cutlass13device_kernelINS_4gemm6kernel13GemmUniversalIN4cute5tupleIJiiiiEEENS1_10collective13CollectiveMmaINS1_37MainloopSm90TmaGmmaWarpSpecializedFP8ILi5ENS5_IJNS4_1CILi1EEESB_SB_EEENS1_32KernelTmaWarpSpecializedPingpongEEENS5_IJNSA_ILi64EEENSA_ILi256EEENSA_ILi128EEEEEENS_12float_e5m2_tENS5_IJlSB_lEEESJ_SK_NS4_8TiledMMAINS4_8MMA_AtomIJNS4_4SM904GMMA31MMA_64x256x32_F32E5M2E5M2_SS_TNILNSO_7ScaleInE1ELSQ_1EEEEEENS4_6LayoutISC_NS5_IJNSA_ILi0EEESU_SU_EEEEENS5_IJNS4_10UnderscoreESX_SX_EEEEENS4_13SM90_TMA_LOADENS4_14ComposedLayoutINS4_7SwizzleILi3ELi4ELi3EEENS4_18smem_ptr_flag_bitsILi8EEENST_INS5_IJNSA_ILi8EEESH_EEENS5_IJSH_SB_EEEEEEEvNS4_8identityES10_S1A_vS1B_EENS_8epilogue10collective6detail29Sm90TmaWarpSpecializedAdapterINS1E_15DefaultEpilogueISJ_SK_SK_NS1D_6thread17LinearCombinationISJ_Li1EffLNS1I_9ScaleType4KindE0ELNS_15FloatRoundStyleE2ESJ_EENS1_15EpilogueDefaultEEEEEvvEEEEvNT_6ParamsE)
        /*1038*/ 	.short	0x0210
        /*103a*/ 	.short	0x0470


	//----- nvinfo : EIATTR_SW_WAR
	.align		4
.L_38:
        /*103c*/ 	.byte	0x04, 0x36
        /*103e*/ 	.short	(.L_40 - .L_39)
.L_39:
        /*1040*/ 	.word	0x00000008
.L_40:


//--------------------- .nv.callgraph             --------------------------
	.section	.nv.callgraph,"",@"SHT_CUDA_CALLGRAPH"
	.align	4
	.sectionentsize	8
	.align		4
        /*0000*/ 	.word	0x00000000
	.align		4
        /*0004*/ 	.word	0xffffffff
	.align		4
        /*0008*/ 	.word	0x00000000
	.align		4
        /*000c*/ 	.word	0xfffffffe
	.align		4
        /*0010*/ 	.word	0x00000000
	.align		4
        /*0014*/ 	.word	0xfffffffd
	.align		4
        /*0018*/ 	.word	0x00000000
	.align		4
        /*001c*/ 	.word	0xfffffffc


//--------------------- .nv.constant4             --------------------------
	.section	.nv.constant4,"a",@progbits
	.align	8
	.align		8
.nv.constant4:
        /*0000*/ 	.dword	_ZN40_INTERNAL_45d2a94f_4_k_cu_a91882f1_248644cuda3std3__45__cpo5beginE
	.align		8
        /*0008*/ 	.dword	_ZN40_INTERNAL_45d2a94f_4_k_cu_a91882f1_248644cuda3std3__45__cpo3endE
	.align		8
        /*0010*/ 	.dword	_ZN40_INTERNAL_45d2a94f_4_k_cu_a91882f1_248644cuda3std3__45__cpo6cbeginE
	.align		8
        /*0018*/ 	.dword	_ZN40_INTERNAL_45d2a94f_4_k_cu_a91882f1_248644cuda3std3__45__cpo4cendE
	.align		8
        /*0020*/ 	.dword	_ZN40_INTERNAL_45d2a94f_4_k_cu_a91882f1_248644cuda3std3__442_GLOBAL__N__45d2a94f_4_k_cu_a91882f1_248646ignoreE
	.align		8
        /*0028*/ 	.dword	_ZN40_INTERNAL_45d2a94f_4_k_cu_a91882f1_248644cuda3std3__419piecewise_constructE
	.align		8
        /*0030*/ 	.dword	_ZN40_INTERNAL_45d2a94f_4_k_cu_a91882f1_248644cuda3std3__48in_placeE
	.align		8
        /*0038*/ 	.dword	_ZN40_INTERNAL_45d2a94f_4_k_cu_a91882f1_248644cuda3std6ranges3__45__cpo4swapE
	.align		8
        /*0040*/ 	.dword	_ZN40_INTERNAL_45d2a94f_4_k_cu_a91882f1_248644cuda3std6ranges3__45__cpo9iter_moveE
	.align		8
        /*0048*/ 	.dword	_ZN40_INTERNAL_45d2a94f_4_k_cu_a91882f1_248644cute7productE
	.align		8
        /*0050*/ 	.dword	_ZN40_INTERNAL_45d2a94f_4_k_cu_a91882f1_248644cute1_E


//--------------------- .text._ZN7cutlass13device_kernelINS_4gemm6kernel13GemmUniversalIN4cute5tupleIJiiiiEEENS1_10collective13CollectiveMmaINS1_37MainloopSm90TmaGmmaWarpSpecializedFP8ILi5ENS5_IJNS4_1CILi1EEESB_SB_EEENS1_32KernelTmaWarpSpecializedPingpongEEENS5_IJNSA_ILi64EEENSA_ILi256EEENSA_ILi128EEEEEENS_12float_e5m2_tENS5_IJlSB_lEEESJ_SK_NS4_8TiledMMAINS4_8MMA_AtomIJNS4_4SM904GMMA31MMA_64x256x32_F32E5M2E5M2_SS_TNILNSO_7ScaleInE1ELSQ_1EEEEEENS4_6LayoutISC_NS5_IJNSA_ILi0EEESU_SU_EEEEENS5_IJNS4_10UnderscoreESX_SX_EEEEENS4_13SM90_TMA_LOADENS4_14ComposedLayoutINS4_7SwizzleILi3ELi4ELi3EEENS4_18smem_ptr_flag_bitsILi8EEENST_INS5_IJNSA_ILi8EEESH_EEENS5_IJSH_SB_EEEEEEEvNS4_8identityES10_S1A_vS1B_EENS_8epilogue10collective6detail29Sm90TmaWarpSpecializedAdapterINS1E_15DefaultEpilogueISJ_SK_SK_NS1D_6thread17LinearCombinationISJ_Li1EffLNS1I_9ScaleType4KindE0ELNS_15FloatRoundStyleE2ESJ_EENS1_15EpilogueDefaultEEEEEvvEEEEvNT_6ParamsE --------------------------
	.section	.text._ZN7cutlass13device_kernelINS_4gemm6kernel13GemmUniversalIN4cute5tupleIJiiiiEEENS1_10collective13CollectiveMmaINS1_37MainloopSm90TmaGmmaWarpSpecializedFP8ILi5ENS5_IJNS4_1CILi1EEESB_SB_EEENS1_32KernelTmaWarpSpecializedPingpongEEENS5_IJNSA_ILi64EEENSA_ILi256EEENSA_ILi128EEEEEENS_12float_e5m2_tENS5_IJlSB_lEEESJ_SK_NS4_8TiledMMAINS4_8MMA_AtomIJNS4_4SM904GMMA31MMA_64x256x32_F32E5M2E5M2_SS_TNILNSO_7ScaleInE1ELSQ_1EEEEEENS4_6LayoutISC_NS5_IJNSA_ILi0EEESU_SU_EEEEENS5_IJNS4_10UnderscoreESX_SX_EEEEENS4_13SM90_TMA_LOADENS4_14ComposedLayoutINS4_7SwizzleILi3ELi4ELi3EEENS4_18smem_ptr_flag_bitsILi8EEENST_INS5_IJNSA_ILi8EEESH_EEENS5_IJSH_SB_EEEEEEEvNS4_8identityES10_S1A_vS1B_EENS_8epilogue10collective6detail29Sm90TmaWarpSpecializedAdapterINS1E_15DefaultEpilogueISJ_SK_SK_NS1D_6thread17LinearCombinationISJ_Li1EffLNS1I_9ScaleType4KindE0ELNS_15FloatRoundStyleE2ESJ_EENS1_15EpilogueDefaultEEEEEvvEEEEvNT_6ParamsE,"ax",@progbits
	.align	128
.text._ZN7cutlass13device_kernelINS_4gemm6kernel13GemmUniversalIN4cute5tupleIJiiiiEEENS1_10collective13CollectiveMmaINS1_37MainloopSm90TmaGmmaWarpSpecializedFP8ILi5ENS5_IJNS4_1CILi1EEESB_SB_EEENS1_32KernelTmaWarpSpecializedPingpongEEENS5_IJNSA_ILi64EEENSA_ILi256EEENSA_ILi128EEEEEENS_12float_e5m2_tENS5_IJlSB_lEEESJ_SK_NS4_8TiledMMAINS4_8MMA_AtomIJNS4_4SM904GMMA31MMA_64x256x32_F32E5M2E5M2_SS_TNILNSO_7ScaleInE1ELSQ_1EEEEEENS4_6LayoutISC_NS5_IJNSA_ILi0EEESU_SU_EEEEENS5_IJNS4_10UnderscoreESX_SX_EEEEENS4_13SM90_TMA_LOADENS4_14ComposedLayoutINS4_7SwizzleILi3ELi4ELi3EEENS4_18smem_ptr_flag_bitsILi8EEENST_INS5_IJNSA_ILi8EEESH_EEENS5_IJSH_SB_EEEEEEEvNS4_8identityES10_S1A_vS1B_EENS_8epilogue10collective6detail29Sm90TmaWarpSpecializedAdapterINS1E_15DefaultEpilogueISJ_SK_SK_NS1D_6thread17LinearCombinationISJ_Li1EffLNS1I_9ScaleType4KindE0ELNS_15FloatRoundStyleE2ESJ_EENS1_15EpilogueDefaultEEEEEvvEEEEvNT_6ParamsE:
        .type           _ZN7cutlass13device_kernelINS_4gemm6kernel13GemmUniversalIN4cute5tupleIJiiiiEEENS1_10collective13CollectiveMmaINS1_37MainloopSm90TmaGmmaWarpSpecializedFP8ILi5ENS5_IJNS4_1CILi1EEESB_SB_EEENS1_32KernelTmaWarpSpecializedPingpongEEENS5_IJNSA_ILi64EEENSA_ILi256EEENSA_ILi128EEEEEENS_12float_e5m2_tENS5_IJlSB_lEEESJ_SK_NS4_8TiledMMAINS4_8MMA_AtomIJNS4_4SM904GMMA31MMA_64x256x32_F32E5M2E5M2_SS_TNILNSO_7ScaleInE1ELSQ_1EEEEEENS4_6LayoutISC_NS5_IJNSA_ILi0EEESU_SU_EEEEENS5_IJNS4_10UnderscoreESX_SX_EEEEENS4_13SM90_TMA_LOADENS4_14ComposedLayoutINS4_7SwizzleILi3ELi4ELi3EEENS4_18smem_ptr_flag_bitsILi8EEENST_INS5_IJNSA_ILi8EEESH_EEENS5_IJSH_SB_EEEEEEEvNS4_8identityES10_S1A_vS1B_EENS_8epilogue10collective6detail29Sm90TmaWarpSpecializedAdapterINS1E_15DefaultEpilogueISJ_SK_SK_NS1D_6thread17LinearCombinationISJ_Li1EffLNS1I_9ScaleType4KindE0ELNS_15FloatRoundStyleE2ESJ_EENS1_15EpilogueDefaultEEEEEvvEEEEvNT_6ParamsE,@function
        .size           _ZN7cutlass13device_kernelINS_4gemm6kernel13GemmUniversalIN4cute5tupleIJiiiiEEENS1_10collective13CollectiveMmaINS1_37MainloopSm90TmaGmmaWarpSpecializedFP8ILi5ENS5_IJNS4_1CILi1EEESB_SB_EEENS1_32KernelTmaWarpSpecializedPingpongEEENS5_IJNSA_ILi64EEENSA_ILi256EEENSA_ILi128EEEEEENS_12float_e5m2_tENS5_IJlSB_lEEESJ_SK_NS4_8TiledMMAINS4_8MMA_AtomIJNS4_4SM904GMMA31MMA_64x256x32_F32E5M2E5M2_SS_TNILNSO_7ScaleInE1ELSQ_1EEEEEENS4_6LayoutISC_NS5_IJNSA_ILi0EEESU_SU_EEEEENS5_IJNS4_10UnderscoreESX_SX_EEEEENS4_13SM90_TMA_LOADENS4_14ComposedLayoutINS4_7SwizzleILi3ELi4ELi3EEENS4_18smem_ptr_flag_bitsILi8EEENST_INS5_IJNSA_ILi8EEESH_EEENS5_IJSH_SB_EEEEEEEvNS4_8identityES10_S1A_vS1B_EENS_8epilogue10collective6detail29Sm90TmaWarpSpecializedAdapterINS1E_15DefaultEpilogueISJ_SK_SK_NS1D_6thread17LinearCombinationISJ_Li1EffLNS1I_9ScaleType4KindE0ELNS_15FloatRoundStyleE2ESJ_EENS1_15EpilogueDefaultEEEEEvvEEEEvNT_6ParamsE,(.L_x_334 - _ZN7cutlass13device_kernelINS_4gemm6kernel13GemmUniversalIN4cute5tupleIJiiiiEEENS1_10collective13CollectiveMmaINS1_37MainloopSm90TmaGmmaWarpSpecializedFP8ILi5ENS5_IJNS4_1CILi1EEESB_SB_EEENS1_32KernelTmaWarpSpecializedPingpongEEENS5_IJNSA_ILi64EEENSA_ILi256EEENSA_ILi128EEEEEENS_12float_e5m2_tENS5_IJlSB_lEEESJ_SK_NS4_8TiledMMAINS4_8MMA_AtomIJNS4_4SM904GMMA31MMA_64x256x32_F32E5M2E5M2_SS_TNILNSO_7ScaleInE1ELSQ_1EEEEEENS4_6LayoutISC_NS5_IJNSA_ILi0EEESU_SU_EEEEENS5_IJNS4_10UnderscoreESX_SX_EEEEENS4_13SM90_TMA_LOADENS4_14ComposedLayoutINS4_7SwizzleILi3ELi4ELi3EEENS4_18smem_ptr_flag_bitsILi8EEENST_INS5_IJNSA_ILi8EEESH_EEENS5_IJSH_SB_EEEEEEEvNS4_8identityES10_S1A_vS1B_EENS_8epilogue10collective6detail29Sm90TmaWarpSpecializedAdapterINS1E_15DefaultEpilogueISJ_SK_SK_NS1D_6thread17LinearCombinationISJ_Li1EffLNS1I_9ScaleType4KindE0ELNS_15FloatRoundStyleE2ESJ_EENS1_15EpilogueDefaultEEEEEvvEEEEvNT_6ParamsE)
        .other          _ZN7cutlass13device_kernelINS_4gemm6kernel13GemmUniversalIN4cute5tupleIJiiiiEEENS1_10collective13CollectiveMmaINS1_37MainloopSm90TmaGmmaWarpSpecializedFP8ILi5ENS5_IJNS4_1CILi1EEESB_SB_EEENS1_32KernelTmaWarpSpecializedPingpongEEENS5_IJNSA_ILi64EEENSA_ILi256EEENSA_ILi128EEEEEENS_12float_e5m2_tENS5_IJlSB_lEEESJ_SK_NS4_8TiledMMAINS4_8MMA_AtomIJNS4_4SM904GMMA31MMA_64x256x32_F32E5M2E5M2_SS_TNILNSO_7ScaleInE1ELSQ_1EEEEEENS4_6LayoutISC_NS5_IJNSA_ILi0EEESU_SU_EEEEENS5_IJNS4_10UnderscoreESX_SX_EEEEENS4_13SM90_TMA_LOADENS4_14ComposedLayoutINS4_7SwizzleILi3ELi4ELi3EEENS4_18smem_ptr_flag_bitsILi8EEENST_INS5_IJNSA_ILi8EEESH_EEENS5_IJSH_SB_EEEEEEEvNS4_8identityES10_S1A_vS1B_EENS_8epilogue10collective6detail29Sm90TmaWarpSpecializedAdapterINS1E_15DefaultEpilogueISJ_SK_SK_NS1D_6thread17LinearCombinationISJ_Li1EffLNS1I_9ScaleType4KindE0ELNS_15FloatRoundStyleE2ESJ_EENS1_15EpilogueDefaultEEEEEvvEEEEvNT_6ParamsE,@"STO_CUDA_ENTRY STV_DEFAULT"
_ZN7cutlass13device_kernelINS_4gemm6kernel13GemmUniversalIN4cute5tupleIJiiiiEEENS1_10collective13CollectiveMmaINS1_37MainloopSm90TmaGmmaWarpSpecializedFP8ILi5ENS5_IJNS4_1CILi1EEESB_SB_EEENS1_32KernelTmaWarpSpecializedPingpongEEENS5_IJNSA_ILi64EEENSA_ILi256EEENSA_ILi128EEEEEENS_12float_e5m2_tENS5_IJlSB_lEEESJ_SK_NS4_8TiledMMAINS4_8MMA_AtomIJNS4_4SM904GMMA31MMA_64x256x32_F32E5M2E5M2_SS_TNILNSO_7ScaleInE1ELSQ_1EEEEEENS4_6LayoutISC_NS5_IJNSA_ILi0EEESU_SU_EEEEENS5_IJNS4_10UnderscoreESX_SX_EEEEENS4_13SM90_TMA_LOADENS4_14ComposedLayoutINS4_7SwizzleILi3ELi4ELi3EEENS4_18smem_ptr_flag_bitsILi8EEENST_INS5_IJNSA_ILi8EEESH_EEENS5_IJSH_SB_EEEEEEEvNS4_8identityES10_S1A_vS1B_EENS_8epilogue10collective6detail29Sm90TmaWarpSpecializedAdapterINS1E_15DefaultEpilogueISJ_SK_SK_NS1D_6thread17LinearCombinationISJ_Li1EffLNS1I_9ScaleType4KindE0ELNS_15FloatRoundStyleE2ESJ_EENS1_15EpilogueDefaultEEEEEvvEEEEvNT_6ParamsE:
[----:B------:R-:W0:Y:S02]  /*0000*/  LDC R1, c[0x0][0x28] ;  /* 0x00000a00ff017b82 */ /* 0x000e240000000800 */
[----:B0-----:R-:W-:Y:S01]  /*0010*/  VIADD R1, R1, 0xfffffef8 ;  /* 0xfffffef801017836 */ /* 0x001fe20000000000 */
[----:B------:R-:W0:Y:S01]  /*0020*/  S2R R3, SR_TID.X ;  /* 0x0000000000037919 */ /* 0x000e220000002100 */
[----:B------:R-:W-:Y:S01]  /*0030*/  ELECT P0, URZ, PT ;  /* 0x00000000003f782f */ /* 0x000fe20003800000 */
[----:B------:R-:W-:Y:S01]  /*0040*/  BSSY B0, `(.L_x_0) ;  /* 0x0000014000007945 */ /* 0x000fe20003800000 */
[----:B0-----:R-:W-:-:S05]  /*0050*/  SHF.R.U32.HI R0, RZ, 0x5, R3 ;  /* 0x00000005ff007819 */ /* 0x001fca0000011603 */
[----:B------:R-:W0:Y:S02]  /*0060*/  SHFL.IDX PT, R2, R0, RZ, 0x1f ;  /* 0x00001fff00027589 */ /* 0x000e2400000e0000 */
[----:B0-----:R-:W-:Y:S02]  /*0070*/  R2UR UR6, R2 ;  /* 0x00000000020672ca */ /* 0x001fe400000e0000 */
[----:B------:R-:W-:-:S05]  /*0080*/  SHF.R.U32.HI R2, RZ, 0x7, R3 ;  /* 0x00000007ff027819 */ /* 0x000fca0000011603 */
[----:B------:R0:W1:Y:S06]  /*0090*/  SHFL.IDX PT, R4, R2, RZ, 0x1f ;  /* 0x00001fff02047589 */ /* 0x00006c00000e0000 */
[----:B------:R-:W-:Y:S02]  /*00a0*/  USHF.R.S32.HI UR4, URZ, 0x1f, UR6 ;  /* 0x0000001f3f047899 */ /* 0x000fe40008011406 */
[----:B------:R-:W-:Y:S02]  /*00b0*/  ISETP.NE.OR P0, PT, RZ, UR6, !P0 ;  /* 0x00000006ff007c0c */ /* 0x000fe4000c705670 */
[----:B------:R-:W-:-:S04]  /*00c0*/  ULEA.HI UR4, UR4, UR6, URZ, 0x2 ;  /* 0x0000000604047291 */ /* 0x000fc8000f8f103f */
[----:B------:R-:W-:-:S04]  /*00d0*/  ULOP3.LUT UR4, UR4, 0xfffffffc, URZ, 0xc0, !UPT ;  /* 0xfffffffc04047892 */ /* 0x000fc8000f8ec03f */
[----:B------:R-:W-:-:S03]  /*00e0*/  UIADD3 UR6, UR6, -UR4, URZ ;  /* 0x8000000406067290 */ /* 0x000fc6000fffe03f */
[----:B0-----:R-:W-:Y:S09]  /*00f0*/  @P0 BRA `(.L_x_1) ;  /* 0x0000000000200947 */ /* 0x001ff20003800000 */
[----:B------:R-:W-:Y:S02]  /*0100*/  ULDC.64 UR4, c[0x0][0x198] ;  /* 0x0000660000047ab9 */ /* 0x000fe40000000a00 */
[----:B------:R-:W-:Y:S02]  /*0110*/  UIADD3 UR8, UP0, UR4, 0xf0, URZ ;  /* 0x000000f004087890 */ /* 0x000fe4000ff1e03f */
[----:B------:R-:W-:Y:S02]  /*0120*/  UIADD3 UR4, UP1, UR4, 0x1f0, URZ ;  /* 0x000001f004047890 */ /* 0x000fe4000ff3e03f */
[----:B------:R-:W-:Y:S02]  /*0130*/  UIADD3.X UR9, URZ, UR5, URZ, UP0, !UPT ;  /* 0x000000053f097290 */ /* 0x000fe400087fe43f */
[----:B------:R-:W-:-:S07]  /*0140*/  UIADD3.X UR5, URZ, UR5, URZ, UP1, !UPT ;  /* 0x000000053f057290 */ /* 0x000fce0008ffe43f */
[----:B------:R0:W-:Y:S02]  /*0150*/  UTMACCTL.PF [UR8] ;  /* 0x00000000080079b9 */ /* 0x0001e40008040000 */
[----:B------:R0:W-:Y:S02]  /*0160*/  UTMACCTL.PF [UR4] ;  /* 0x00000000040079b9 */ /* 0x0001e40008040000 */
[----:B0-----:R-:W-:Y:S01]  /*0170*/  NOP ;  /* 0x0000000000007918 */ /* 0x001fe20000000000 */
.L_x_1:
[----:B------:R-:W-:Y:S05]  /*0180*/  BSYNC B0 ;  /* 0x0000000000007941 */ /* 0x000fea0003800000 */
.L_x_0:
[----:B------:R-:W0:Y:S01]  /*0190*/  SHFL.IDX PT, R5, R0, RZ, 0x1f ;  /* 0x00001fff00057589 */ /* 0x000e2200000e0000 */
[----:B-1----:R-:W-:Y:S01]  /*01a0*/  R2UR UR13, R4 ;  /* 0x00000000040d72ca */ /* 0x002fe200000e0000 */
[----:B------:R-:W-:-:S04]  /*01b0*/  UISETP.NE.AND UP0, UPT, UR6, 0x3, UPT ;  /* 0x000000030600788c */ /* 0x000fc8000bf05270 */
[----:B------:R-:W-:-:S08]  /*01c0*/  UISETP.EQ.OR UP0, UPT, UR6, URZ, !UP0 ;  /* 0x0000003f0600728c */ /* 0x000fd0000c702670 */
[----:B------:R-:W-:Y:S02]  /*01d0*/  UIADD3 UR12, UR13, -0x1, URZ ;  /* 0xffffffff0d0c7890 */ /* 0x000fe4000fffe03f */
[----:B------:R-:W-:Y:S02]  /*01e0*/  UISETP.EQ.AND UP0, UPT, UR13, URZ, UP0 ;  /* 0x0000003f0d00728c */ /* 0x000fe40008702270 */
[----:B------:R-:W-:Y:S02]  /*01f0*/  UISETP.GE.U32.AND UP1, UPT, UR12, 0x2, UPT ;  /* 0x000000020c00788c */ /* 0x000fe4000bf26070 */
[----:B------:R-:W-:Y:S01]  /*0200*/  USEL UR15, URZ, 0x1, !UP0 ;  /* 0x000000013f0f7887 */ /* 0x000fe2000c000000 */
[----:B0-----:R-:W-:-:S03]  /*0210*/  ISETP.NE.AND P0, PT, R5, RZ, PT ;  /* 0x000000ff0500720c */ /* 0x001fc60003f05270 */
[----:B------:R-:W-:-:S10]  /*0220*/  USEL UR15, UR15, 0x2, UP1 ;  /* 0x000000020f0f7887 */ /* 0x000fd40008800000 */
[----:B------:R-:W-:Y:S05]  /*0230*/  @P0 BRA `(.L_x_2) ;  /* 0x0000000000600947 */ /* 0x000fea0003800000 */
[----:B------:R-:W0:Y:S01]  /*0240*/  S2UR UR7, SR_CgaCtaId ;  /* 0x00000000000779c3 */ /* 0x000e220000008800 */
[----:B------:R-:W-:Y:S01]  /*0250*/  UMOV UR4, 0x400 ;  /* 0x0000040000047882 */ /* 0x000fe20000000000 */
[----:B------:R-:W-:Y:S01]  /*0260*/  UMOV UR5, 0x1 ;  /* 0x0000000100057882 */ /* 0x000fe20000000000 */
[----:B------:R-:W-:Y:S01]  /*0270*/  UMOV UR8, 0x80 ;  /* 0x0000008000087882 */ /* 0x000fe20000000000 */
[----:B------:R-:W-:Y:S01]  /*0280*/  ELECT P0, URZ, PT ;  /* 0x00000000003f782f */ /* 0x000fe20003800000 */
[----:B------:R-:W-:-:S04]  /*0290*/  UIADD3 UR8, -UR8, 0x100000, URZ ;  /* 0x0010000008087890 */ /* 0x000fc8000fffe13f */
[----:B------:R-:W-:Y:S02]  /*02a0*/  USHF.L.U32 UR9, UR8, 0xb, URZ ;  /* 0x0000000b08097899 */ /* 0x000fe4000800063f */
[----:B------:R-:W-:Y:S02]  /*02b0*/  USHF.L.U32 UR8, UR8, 0x1, URZ ;  /* 0x0000000108087899 */ /* 0x000fe4000800063f */
[----:B0-----:R-:W-:Y:S02]  /*02c0*/  ULEA UR7, UR7, UR4, 0x18 ;  /* 0x0000000407077291 */ /* 0x001fe4000f8ec03f */
[----:B------:R-:W-:-:S04]  /*02d0*/  UIADD3 UR4, -UR5, 0x100000, URZ ;  /* 0x0010000005047890 */ /* 0x000fc8000fffe13f */
[----:B------:R-:W-:Y:S02]  /*02e0*/  USHF.L.U32 UR5, UR4, 0xb, URZ ;  /* 0x0000000b04057899 */ /* 0x000fe4000800063f */
[----:B------:R-:W-:Y:S01]  /*02f0*/  USHF.L.U32 UR4, UR4, 0x1, URZ ;  /* 0x0000000104047899 */ /* 0x000fe2000800063f */
[----:B------:R-:W0:Y:S11]  /*0300*/  FENCE.VIEW.ASYNC.S ;  /* 0x00000000000073c6 */ /* 0x000e360000000000 */
[----:B0-----:R0:W1:Y:S01]  /*0310*/  SYNCS.EXCH.64 URZ, [UR7], UR4 ;  /* 0x00000004073f75b2 */ /* 0x0010620008000100 */
[----:B------:R0:W2:Y:S01]  /*0320*/  SYNCS.EXCH.64 URZ, [UR7+0x28], UR8 ;  /* 0x00002808073f75b2 */ /* 0x0000a20008000100 */
[----:B------:R0:W3:Y:S01]  /*0330*/  SYNCS.EXCH.64 URZ, [UR7+0x8], UR4 ;  /* 0x00000804073f75b2 */ /* 0x0000e20008000100 */
[----:B------:R0:W4:Y:S01]  /*0340*/  SYNCS.EXCH.64 URZ, [UR7+0x30], UR8 ;  /* 0x00003008073f75b2 */ /* 0x0001220008000100 */
[----:B------:R0:W0:Y:S01]  /*0350*/  SYNCS.EXCH.64 URZ, [UR7+0x10], UR4 ;  /* 0x00001004073f75b2 */ /* 0x0000220008000100 */
[----:B------:R0:W0:Y:S01]  /*0360*/  SYNCS.EXCH.64 URZ, [UR7+0x38], UR8 ;  /* 0x00003808073f75b2 */ /* 0x0000220008000100 */
[----:B------:R0:W0:Y:S01]  /*0370*/  SYNCS.EXCH.64 URZ, [UR7+0x18], UR4 ;  /* 0x00001804073f75b2 */ /* 0x0000220008000100 */
[----:B------:R0:W0:Y:S01]  /*0380*/  SYNCS.EXCH.64 URZ, [UR7+0x40], UR8 ;  /* 0x00004008073f75b2 */ /* 0x0000220008000100 */
[----:B------:R0:W0:Y:S01]  /*0390*/  SYNCS.EXCH.64 URZ, [UR7+0x20], UR4 ;  /* 0x00002004073f75b2 */ /* 0x0000220008000100 */
[----:B------:R0:W0:Y:S01]  /*03a0*/  SYNCS.EXCH.64 URZ, [UR7+0x48], UR8 ;  /* 0x00004808073f75b2 */ /* 0x0000220008000100 */
[----:B------:R-:W-:Y:S01]  /*03b0*/  NOP ;  /* 0x0000000000007918 */ /* 0x000fe20000000000 */
.L_x_2:
[----:B------:R-:W5:Y:S01]  /*03c0*/  SHFL.IDX PT, R5, R0, RZ, 0x1f ;  /* 0x00001fff00057589 */ /* 0x000f6200000e0000 */
[----:B------:R-:W-:Y:S01]  /*03d0*/  ELECT P0, URZ, PT ;  /* 0x00000000003f782f */ /* 0x000fe20003800000 */
[----:B------:R-:W-:Y:S01]  /*03e0*/  NOP ;  /* 0x0000000000007918 */ /* 0x000fe20000000000 */
[----:B------:R-:W-:Y:S01]  /*03f0*/  ELECT P1, URZ, PT ;  /* 0x00000000003f782f */ /* 0x000fe20003820000 */
[----:B------:R1:W2:Y:S01]  /*0400*/  SHFL.IDX PT, R4, R0, RZ, 0x1f ;  /* 0x00001fff00047589 */ /* 0x0002a200000e0000 */
[----:B0-----:R-:W-:Y:S01]  /*0410*/  UMOV UR4, 0x20 ;  /* 0x0000002000047882 */ /* 0x001fe20000000000 */
[----:B------:R-:W-:Y:S01]  /*0420*/  UMOV UR9, 0x80 ;  /* 0x0000008000097882 */ /* 0x000fe20000000000 */
[----:B------:R-:W-:Y:S01]  /*0430*/  NOP ;  /* 0x0000000000007918 */ /* 0x000fe20000000000 */
[----:B------:R-:W0:Y:S01]  /*0440*/  SHFL.IDX PT, R2, R2, RZ, 0x1f ;  /* 0x00001fff02027589 */ /* 0x000e2200000e0000 */
[----:B------:R-:W-:Y:S01]  /*0450*/  ULDC.64 UR20, c[0x0][0x208] ;  /* 0x0000820000147ab9 */ /* 0x000fe20000000a00 */
[----:B-1----:R-:W-:-:S04]  /*0460*/  SHF.R.S32.HI R0, RZ, 0x1f, R3 ;  /* 0x0000001fff007819 */ /* 0x002fc80000011403 */
[----:B------:R-:W-:-:S04]  /*0470*/  LEA.HI R0, R0, R3, RZ, 0x7 ;  /* 0x0000000300007211 */ /* 0x000fc800078f38ff */
[----:B------:R-:W-:Y:S02]  /*0480*/  LOP3.LUT R0, R0, 0xffffff80, RZ, 0xc0, !PT ;  /* 0xffffff8000007812 */ /* 0x000fe400078ec0ff */
[----:B-----5:R-:W-:Y:S02]  /*0490*/  ISETP.NE.OR P0, PT, R5, RZ, !P0 ;  /* 0x000000ff0500720c */ /* 0x020fe40004705670 */
[----:B--2---:R-:W-:Y:S02]  /*04a0*/  ISETP.NE.OR P1, PT, R4, RZ, !P1 ;  /* 0x000000ff0400720c */ /* 0x004fe40004f25670 */
[----:B0-----:R-:W-:Y:S01]  /*04b0*/  R2UR UR18, R2 ;  /* 0x00000000021272ca */ /* 0x001fe200000e0000 */
[----:B------:R-:W-:-:S08]  /*04c0*/  IMAD.IADD R2, R3, 0x1, -R0 ;  /* 0x0000000103027824 */ /* 0x000fd000078e0a00 */
[----:B------:R-:W-:Y:S02]  /*04d0*/  VOTEU.ALL UP0, P0 ;  /* 0x00000000003f7886 */ /* 0x000fe40000000000 */
[----:B------:R-:W-:-:S03]  /*04e0*/  VOTEU.ALL UP1, P1 ;  /* 0x00000000003f7886 */ /* 0x000fc60000820000 */
[----:B------:R-:W0:Y:S01]  /*04f0*/  @!UP0 S2UR UR8, SR_CgaCtaId ;  /* 0x00000000000889c3 */ /* 0x000e220000008800 */
[----:B------:R-:W-:Y:S01]  /*0500*/  @!UP0 UMOV UR7, 0x400 ;  /* 0x0000040000078882 */ /* 0x000fe20000000000 */
[----:B------:R-:W-:-:S04]  /*0510*/  @!UP0 UIADD3 UR4, -UR4, 0x100000, URZ ;  /* 0x0010000004048890 */ /* 0x000fc8000fffe13f */
[----:B------:R-:W-:Y:S02]  /*0520*/  @!UP0 USHF.L.U32 UR5, UR4, 0xb, URZ ;  /* 0x0000000b04058899 */ /* 0x000fe4000800063f */
[----:B------:R-:W-:Y:S01]  /*0530*/  @!UP0 USHF.L.U32 UR4, UR4, 0x1, URZ ;  /* 0x0000000104048899 */ /* 0x000fe2000800063f */
[----:B------:R-:W-:Y:S01]  /*0540*/  @!UP1 UMOV UR10, 0x400 ;  /* 0x00000400000a9882 */ /* 0x000fe20000000000 */
[----:B------:R-:W-:Y:S01]  /*0550*/  VOTEU.ALL UP2, P1 ;  /* 0x00000000003f7886 */ /* 0x000fe20000840000 */
[----:B------:R-:W-:Y:S01]  /*0560*/  VOTEU.ALL UP3, P1 ;  /* 0x00000000003f7886 */ /* 0x000fe20000860000 */
[----:B------:R-:W-:Y:S01]  /*0570*/  VOTEU.ALL UP4, P1 ;  /* 0x00000000003f7886 */ /* 0x000fe20000880000 */
[----:B------:R-:W1:Y:S01]  /*0580*/  @!UP1 S2UR UR11, SR_CgaCtaId ;  /* 0x00000000000b99c3 */ /* 0x000e620000008800 */
[----:B------:R-:W-:Y:S01]  /*0590*/  VOTEU.ALL UP5, P1 ;  /* 0x00000000003f7886 */ /* 0x000fe200008a0000 */
[----:B------:R-:W-:Y:S01]  /*05a0*/  ISETP.NE.AND P1, PT, RZ, UR13, PT ;  /* 0x0000000dff007c0c */ /* 0x000fe2000bf25270 */
[----:B0-----:R-:W-:-:S02]  /*05b0*/  @!UP0 ULEA UR7, UR8, UR7, 0x18 ;  /* 0x0000000708078291 */ /* 0x001fc4000f8ec03f */
[----:B------:R-:W-:-:S04]  /*05c0*/  @!UP1 UIADD3 UR8, -UR9, 0x100000, URZ ;  /* 0x0010000009089890 */ /* 0x000fc8000fffe13f */
[----:B------:R-:W-:Y:S02]  /*05d0*/  @!UP1 USHF.L.U32 UR9, UR8, 0xb, URZ ;  /* 0x0000000b08099899 */ /* 0x000fe4000800063f */
[----:B------:R-:W-:Y:S01]  /*05e0*/  @!UP1 USHF.L.U32 UR8, UR8, 0x1, URZ ;  /* 0x0000000108089899 */ /* 0x000fe2000800063f */
[----:B------:R-:W-:Y:S01]  /*05f0*/  VOTEU.ALL UP0, P0 ;  /* 0x00000000003f7886 */ /* 0x000fe20000000000 */
[----:B-1----:R-:W-:Y:S01]  /*0600*/  @!UP1 ULEA UR10, UR11, UR10, 0x18 ;  /* 0x0000000a0b0a9291 */ /* 0x002fe2000f8ec03f */
[----:B------:R-:W-:Y:S01]  /*0610*/  VOTEU.ALL UP1, P0 ;  /* 0x00000000003f7886 */ /* 0x000fe20000020000 */
[----:B------:R-:W0:Y:S02]  /*0620*/  FENCE.VIEW.ASYNC.S ;  /* 0x00000000000073c6 */ /* 0x000e240000000000 */
[----:B0-----:R-:W3:Y:S02]  /*0630*/  @!UP0 SYNCS.EXCH.64 URZ, [UR7+0x80], UR4 ;  /* 0x00008004073f85b2 */ /* 0x001ee40008000100 */
[----:B------:R0:W3:Y:S01]  /*0640*/  @!UP1 SYNCS.EXCH.64 URZ, [UR7+0x88], UR4 ;  /* 0x00008804073f95b2 */ /* 0x0000e20008000100 */
[----:B------:R-:W-:Y:S01]  /*0650*/  NOP ;  /* 0x0000000000007918 */ /* 0x000fe20000000000 */
[----:B0-----:R-:W-:-:S02]  /*0660*/  ULDC.64 UR4, c[0x0][0x598] ;  /* 0x0001660000047ab9 */ /* 0x001fc40000000a00 */
[----:B------:R-:W-:Y:S02]  /*0670*/  ISETP.NE.U32.AND P0, PT, RZ, UR4, PT ;  /* 0x00000004ff007c0c */ /* 0x000fe4000bf05070 */
[----:B------:R0:W3:Y:S02]  /*0680*/  @!UP2 SYNCS.EXCH.64 URZ, [UR10+0x60], UR8 ;  /* 0x000060080a3fa5b2 */ /* 0x0000e40008000100 */
[----:B------:R-:W-:Y:S01]  /*0690*/  ISETP.NE.AND.EX P0, PT, RZ, UR5, PT, P0 ;  /* 0x00000005ff007c0c */ /* 0x000fe2000bf05300 */
[----:B------:R0:W3:Y:S01]  /*06a0*/  @!UP3 SYNCS.EXCH.64 URZ, [UR10+0x68], UR8 ;  /* 0x000068080a3fb5b2 */ /* 0x0000e20008000100 */
[----:B------:R0:W3:Y:S01]  /*06b0*/  @!UP4 SYNCS.EXCH.64 URZ, [UR10+0x70], UR8 ;  /* 0x000070080a3fc5b2 */ /* 0x0000e20008000100 */
[----:B------:R0:W3:Y:S01]  /*06c0*/  @!UP5 SYNCS.EXCH.64 URZ, [UR10+0x78], UR8 ;  /* 0x000078080a3fd5b2 */ /* 0x0000e20008000100 */
[----:B------:R-:W-:Y:S01]  /*06d0*/  NOP ;  /* 0x0000000000007918 */ /* 0x000fe20000000000 */
[----:B---34-:R-:W-:Y:S08]  /*06e0*/  BAR.SYNC.DEFER_BLOCKING 0x0 ;  /* 0x0000000000007b1d */ /* 0x018ff00000010000 */
[----:B0-----:R-:W-:Y:S05]  /*06f0*/  @!P0 BRA `(.L_x_3) ;  /* 0x0000000000208947 */ /* 0x001fea0003800000 */
[----:B------:R-:W0:Y:S02]  /*0700*/  LDC.64 R4, c[0x0][0x598] ;  /* 0x00016600ff047b82 */ /* 0x000e240000000a00 */
[----:B0-----:R-:W2:Y:S02]  /*0710*/  LDG.E.64 R4, desc[UR20][R4.64] ;  /* 0x0000001404047981 */ /* 0x001ea4000c1e1b00 */
[----:B--2---:R-:W-:-:S04]  /*0720*/  ISETP.NE.U32.AND P0, PT, R4, RZ, PT ;  /* 0x000000ff0400720c */ /* 0x004fc80003f05070 */
[----:B------:R-:W-:-:S13]  /*0730*/  ISETP.NE.AND.EX P0, PT, R5, RZ, PT, P0 ;  /* 0x000000ff0500720c */ /* 0x000fda0003f05300 */
[----:B------:R-:W-:Y:S05]  /*0740*/  @!P0 BRA `(.L_x_3) ;  /* 0x00000000000c8947 */ /* 0x000fea0003800000 */
[----:B------:R-:W2:Y:S02]  /*0750*/  LD.E R4, desc[UR20][R4.64] ;  /* 0x0000001404047980 */ /* 0x000ea4000c101900 */
[----:B--2---:R-:W-:Y:S01]  /*0760*/  R2UR UR32, R4 ;  /* 0x00000000042072ca */ /* 0x004fe200000e0000 */
[----:B------:R-:W-:-:S14]  /*0770*/  BRA `(.L_x_4) ;  /* 0x0000000000247947 */ /* 0x000fdc0003800000 */
.L_x_3:
[----:B------:R-:W-:Y:S02]  /*0780*/  ULDC.64 UR4, c[0x0][0x588] ;  /* 0x0001620000047ab9 */ /* 0x000fe40000000a00 */
[----:B------:R-:W-:-:S04]  /*0790*/  ISETP.NE.U32.AND P0, PT, RZ, UR4, PT ;  /* 0x00000004ff007c0c */ /* 0x000fc8000bf05070 */
[----:B------:R-:W-:-:S13]  /*07a0*/  ISETP.NE.AND.EX P0, PT, RZ, UR5, PT, P0 ;  /* 0x00000005ff007c0c */ /* 0x000fda000bf05300 */
[----:B------:R-:W-:Y:S05]  /*07b0*/  @!P0 BRA `(.L_x_5) ;  /* 0x0000000000108947 */ /* 0x000fea0003800000 */
[----:B------:R-:W0:Y:S02]  /*07c0*/  LDC.64 R4, c[0x0][0x588] ;  /* 0x00016200ff047b82 */ /* 0x000e240000000a00 */
[----:B0-----:R-:W2:Y:S02]  /*07d0*/  LDG.E R4, desc[UR20][R4.64] ;  /* 0x0000001404047981 */ /* 0x001ea4000c1e1900 */
[----:B--2---:R-:W-:Y:S01]  /*07e0*/  R2UR UR32, R4 ;  /* 0x00000000042072ca */ /* 0x004fe200000e0000 */
[----:B------:R-:W-:-:S14]  /*07f0*/  BRA `(.L_x_4) ;  /* 0x0000000000047947 */ /* 0x000fdc0003800000 */
.L_x_5:
[----:B------:R-:W-:-:S05]  /*0800*/  ULDC UR32, c[0x0][0x580] ;  /* 0x0001600000207ab9 */ /* 0x000fca0000000800 */
.L_x_4:
[----:B------:R-:W-:Y:S02]  /*0810*/  ULDC.64 UR4, c[0x0][0x5a0] ;  /* 0x0001680000047ab9 */ /* 0x000fe40000000a00 */
[----:B------:R-:W-:-:S04]  /*0820*/  ISETP.NE.U32.AND P0, PT, RZ, UR4, PT ;  /* 0x00000004ff007c0c */ /* 0x000fc8000bf05070 */
[----:B------:R-:W-:-:S13]  /*0830*/  ISETP.NE.AND.EX P0, PT, RZ, UR5, PT, P0 ;  /* 0x00000005ff007c0c */ /* 0x000fda000bf05300 */
[----:B------:R-:W-:Y:S05]  /*0840*/  @!P0 BRA `(.L_x_6) ;  /* 0x0000000000208947 */ /* 0x000fea0003800000 */
        /* <DEDUP_REMOVED lines=8> */
.L_x_6:
        /* <DEDUP_REMOVED lines=8> */
.L_x_8:
[----:B------:R-:W-:-:S05]  /*0950*/  ULDC UR31, c[0x0][0x584] ;  /* 0x00016100001f7ab9 */ /* 0x000fca0000000800 */
.L_x_7:
[----:B------:R-:W0:Y:S01]  /*0960*/  LDC R0, c[0x0][0x65c] ;  /* 0x00019700ff007b82 */ /* 0x000e220000000800 */
[----:B------:R-:W1:Y:S01]  /*0970*/  S2R R12, SR_CTAID.Y ;  /* 0x00000000000c7919 */ /* 0x000e620000002600 */
[----:B------:R-:W-:Y:S01]  /*0980*/  IMAD.MOV.U32 R5, RZ, RZ, RZ ;  /* 0x000000ffff057224 */ /* 0x000fe200078e00ff */
[----:B------:R-:W-:Y:S01]  /*0990*/  UISETP.NE.AND UP0, UPT, UR13, 0x2, UPT ;  /* 0x000000020d00788c */ /* 0x000fe2000bf05270 */
[----:B------:R-:W2:Y:S01]  /*09a0*/  S2R R4, SR_CTAID.X ;  /* 0x0000000000047919 */ /* 0x000ea20000002500 */
[----:B------:R-:W-:Y:S01]  /*09b0*/  ULDC UR7, c[0x0][0x28c] ;  /* 0x0000a30000077ab9 */ /* 0x000fe20000000800 */
[----:B------:R-:W-:Y:S01]  /*09c0*/  UMOV UR5, URZ ;  /* 0x0000003f00057c82 */ /* 0x000fe20008000000 */
[----:B------:R-:W-:Y:S02]  /*09d0*/  UIADD3 UR7, UR7, 0x7f, URZ ;  /* 0x0000007f07077890 */ /* 0x000fe4000fffe03f */
[----:B------:R-:W-:Y:S01]  /*09e0*/  PLOP3.LUT P0, PT, PT, PT, UP0, 0x80, 0x0 ;  /* 0x000000000000781c */ /* 0x000fe20003f0f008 */
[----:B------:R-:W-:Y:S01]  /*09f0*/  UMOV UR4, URZ ;  /* 0x0000003f00047c82 */ /* 0x000fe20008000000 */
[----:B------:R-:W-:Y:S01]  /*0a00*/  ULDC.64 UR22, c[0x0][0x650] ;  /* 0x0001940000167ab9 */ /* 0x000fe20000000a00 */
[----:B------:R-:W-:-:S04]  /*0a10*/  USHF.R.S32.HI UR10, URZ, 0x1f, UR7 ;  /* 0x0000001f3f0a7899 */ /* 0x000fc80008011407 */
[----:B------:R-:W-:-:S04]  /*0a20*/  ULEA.HI UR10, UR10, UR7, URZ, 0x7 ;  /* 0x000000070a0a7291 */ /* 0x000fc8000f8f383f */
[----:B------:R-:W-:Y:S01]  /*0a30*/  USHF.R.S32.HI UR14, URZ, 0x7, UR10 ;  /* 0x000000073f0e7899 */ /* 0x000fe2000801140a */
[----:B0-----:R-:W-:-:S13]  /*0a40*/  ISETP.NE.AND P2, PT, R0, 0x1, PT ;  /* 0x000000010000780c */ /* 0x001fda0003f45270 */
[----:B------:R-:W2:Y:S01]  /*0a50*/  @P2 LDC R9, c[0x0][0x10] ;  /* 0x00000400ff092b82 */ /* 0x000ea20000000800 */
[----:B-1----:R-:W-:Y:S02]  /*0a60*/  @P2 IMAD.MOV.U32 R6, RZ, RZ, R12 ;  /* 0x000000ffff062224 */ /* 0x002fe400078e000c */
[----:B------:R-:W-:-:S05]  /*0a70*/  @P2 IMAD.MOV.U32 R7, RZ, RZ, RZ ;  /* 0x000000ffff072224 */ /* 0x000fca00078e00ff */
[----:B------:R-:W0:Y:S01]  /*0a80*/  @!P2 LDC R11, c[0x0][0xc] ;  /* 0x00000300ff0bab82 */ /* 0x000e220000000800 */
[----:B------:R-:W-:Y:S01]  /*0a90*/  ULDC UR8, c[0x0][0xc] ;  /* 0x0000030000087ab9 */ /* 0x000fe20000000800 */
[----:B------:R-:W-:Y:S01]  /*0aa0*/  ULDC UR9, c[0x0][0x10] ;  /* 0x0000040000097ab9 */ /* 0x000fe20000000800 */
[----:B------:R-:W-:Y:S01]  /*0ab0*/  ULDC UR7, c[0x0][0x14] ;  /* 0x0000050000077ab9 */ /* 0x000fe20000000800 */
[----:B------:R-:W-:-:S04]  /*0ac0*/  UIMAD.WIDE.U32 UR8, UR8, UR9, URZ ;  /* 0x00000009080872a5 */ /* 0x000fc8000f8e003f */
[----:B------:R-:W-:Y:S02]  /*0ad0*/  UIMAD.WIDE.U32 UR16, UR8, UR7, URZ ;  /* 0x00000007081072a5 */ /* 0x000fe4000f8e003f */
[----:B------:R-:W-:-:S04]  /*0ae0*/  UIMAD UR13, UR9, UR7, URZ ;  /* 0x00000007090d72a4 */ /* 0x000fc8000f8e023f */
[----:B------:R-:W-:Y:S01]  /*0af0*/  UIADD3 UR13, UR17, UR13, URZ ;  /* 0x0000000d110d7290 */ /* 0x000fe2000fffe03f */
[----:B--2---:R-:W-:-:S04]  /*0b00*/  @P2 IMAD.WIDE.U32 R8, R4, R9, R6 ;  /* 0x0000000904082225 */ /* 0x004fc800078e0006 */
[----:B------:R-:W-:Y:S02]  /*0b10*/  @P2 IMAD.MOV.U32 R13, RZ, RZ, R8 ;  /* 0x000000ffff0d2224 */ /* 0x000fe400078e0008 */
[----:B0-----:R-:W-:-:S04]  /*0b20*/  @!P2 IMAD.WIDE.U32 R6, R11, R12, R4 ;  /* 0x0000000c0b06a225 */ /* 0x001fc800078e0004 */
[----:B------:R-:W-:Y:S02]  /*0b30*/  @P2 IMAD.MOV.U32 R11, RZ, RZ, RZ ;  /* 0x000000ffff0b2224 */ /* 0x000fe400078e00ff */
[----:B------:R-:W-:Y:S02]  /*0b40*/  @!P2 IMAD.MOV.U32 R13, RZ, RZ, R6 ;  /* 0x000000ffff0da224 */ /* 0x000fe400078e0006 */
[----:B------:R-:W-:Y:S02]  /*0b50*/  @P2 IMAD.IADD R10, R9, 0x1, R11 ;  /* 0x00000001090a2824 */ /* 0x000fe400078e020b */
[----:B------:R-:W-:Y:S01]  /*0b60*/  @!P2 IMAD.MOV.U32 R10, RZ, RZ, R7 ;  /* 0x000000ffff0aa224 */ /* 0x000fe200078e0007 */
[----:B------:R0:W-:Y:S01]  /*0b70*/  STL [R1+0x78], R13 ;  /* 0x0000780d01007387 */ /* 0x0001e20000100800 */
[----:B------:R-:W-:Y:S02]  /*0b80*/  IMAD.MOV.U32 R18, RZ, RZ, R13 ;  /* 0x000000ffff127224 */ /* 0x000fe400078e000d */
[----:B------:R-:W-:Y:S01]  /*0b90*/  IMAD.MOV.U32 R19, RZ, RZ, R10 ;  /* 0x000000ffff137224 */ /* 0x000fe200078e000a */
[----:B------:R0:W-:Y:S01]  /*0ba0*/  STL [R1+0x74], R10 ;  /* 0x0000740a01007387 */ /* 0x0001e20000100800 */
[----:B------:R-:W-:Y:S05]  /*0bb0*/  @P0 BRA `(.L_x_9) ;  /* 0x0000000000280947 */ /* 0x000fea0003800000 */
[----:B------:R-:W-:Y:S01]  /*0bc0*/  IADD3 R18, P0, R18, UR16, RZ ;  /* 0x0000001012127c10 */ /* 0x000fe2000ff1e0ff */
[----:B------:R-:W-:Y:S02]  /*0bd0*/  UISETP.GE.U32.AND UP0, UPT, UR14, 0x5, UPT ;  /* 0x000000050e00788c */ /* 0x000fe4000bf06070 */
[----:B------:R-:W-:Y:S01]  /*0be0*/  UIMAD.WIDE.U32 UR4, UR14, -0x33333333, URZ ;  /* 0xcccccccd0e0478a5 */ /* 0x000fe2000f8e003f */
[----:B------:R-:W-:Y:S01]  /*0bf0*/  IADD3.X R19, R19, UR13, RZ, P0, !PT ;  /* 0x0000000d13137c10 */ /* 0x000fe200087fe4ff */
[----:B------:R1:W-:Y:S02]  /*0c00*/  STL [R1+0x78], R18 ;  /* 0x0000781201007387 */ /* 0x0003e40000100800 */
[----:B------:R-:W-:Y:S02]  /*0c10*/  USHF.R.U32.HI UR5, URZ, 0x2, UR5 ;  /* 0x000000023f057899 */ /* 0x000fe40008011605 */
[----:B------:R1:W-:Y:S01]  /*0c20*/  STL [R1+0x74], R19 ;  /* 0x0000741301007387 */ /* 0x0003e20000100800 */
[----:B------:R-:W-:-:S02]  /*0c30*/  UMOV UR4, URZ ;  /* 0x0000003f00047c82 */ /* 0x000fc40008000000 */
[----:B------:R-:W-:Y:S02]  /*0c40*/  @UP0 ULOP3.LUT UR4, UR5, 0x1, URZ, 0xc0, !UPT ;  /* 0x0000000105040892 */ /* 0x000fe4000f8ec03f */
[----:B------:R-:W-:-:S12]  /*0c50*/  UIMAD UR5, UR5, -0x5, UR14 ;  /* 0xfffffffb050578a4 */ /* 0x000fd8000f8e020e */
.L_x_9:
[----:B------:R-:W-:Y:S01]  /*0c60*/  IMAD.MOV.U32 R8, RZ, RZ, -0x1 ;  /* 0xffffffffff087424 */ /* 0x000fe200078e00ff */
[----:B------:R-:W-:Y:S01]  /*0c70*/  ISETP.GE.U32.AND P0, PT, R18, UR22, PT ;  /* 0x0000001612007c0c */ /* 0x000fe2000bf06070 */
[----:B------:R-:W-:Y:S01]  /*0c80*/  IMAD.MOV.U32 R6, RZ, RZ, -0x1 ;  /* 0xffffffffff067424 */ /* 0x000fe200078e00ff */
[----:B------:R-:W-:Y:S01]  /*0c90*/  PRMT R0, RZ, 0x7610, R0 ;  /* 0x00007610ff007816 */ /* 0x000fe20000000000 */
[----:B------:R-:W-:Y:S01]  /*0ca0*/  IMAD.MOV.U32 R7, RZ, RZ, -0x1 ;  /* 0xffffffffff077424 */ /* 0x000fe200078e00ff */
[----:B------:R2:W-:Y:S01]  /*0cb0*/  STL [R1+0x7c], R8 ;  /* 0x00007c0801007387 */ /* 0x0005e20000100800 */
[----:B------:R-:W-:-:S03]  /*0cc0*/  ISETP.GE.U32.AND.EX P0, PT, R19, UR23, PT, P0 ;  /* 0x0000001713007c0c */ /* 0x000fc6000bf06100 */
[----:B------:R2:W-:Y:S04]  /*0cd0*/  STL [R1+0x70], R6 ;  /* 0x0000700601007387 */ /* 0x0005e80000100800 */
[----:B------:R2:W-:Y:S06]  /*0ce0*/  STL [R1+0x80], R7 ;  /* 0x0000800701007387 */ /* 0x0005ec0000100800 */
[----:B------:R-:W-:Y:S05]  /*0cf0*/  @P0 BRA `(.L_x_10) ;  /* 0x0000000400680947 */ /* 0x000fea0003800000 */
[----:B------:R-:W3:Y:S01]  /*0d00*/  LDC.64 R14, c[0x0][0x628] ;  /* 0x00018a00ff0e7b82 */ /* 0x000ee20000000a00 */
[----:B--2---:R-:W-:Y:S02]  /*0d10*/  IMAD.MOV.U32 R6, RZ, RZ, R18 ;  /* 0x000000ffff067224 */ /* 0x004fe400078e0012 */
[----:B------:R-:W-:-:S05]  /*0d20*/  IMAD.MOV.U32 R7, RZ, RZ, R19 ;  /* 0x000000ffff077224 */ /* 0x000fca00078e0013 */
[----:B------:R-:W2:Y:S08]  /*0d30*/  LDC R0, c[0x0][0x630] ;  /* 0x00018c00ff007b82 */ /* 0x000eb00000000800 */
[----:B------:R-:W4:Y:S01]  /*0d40*/  LDC.64 R16, c[0x0][0x620] ;  /* 0x00018800ff107b82 */ /* 0x000f220000000a00 */
[----:B---3--:R-:W-:-:S04]  /*0d50*/  ISETP.NE.U32.AND P0, PT, R14, RZ, PT ;  /* 0x000000ff0e00720c */ /* 0x008fc80003f05070 */
[----:B------:R-:W-:-:S13]  /*0d60*/  ISETP.NE.AND.EX P0, PT, R15, RZ, PT, P0 ;  /* 0x000000ff0f00720c */ /* 0x000fda0003f05300 */
[----:B--2-4-:R-:W-:Y:S05]  /*0d70*/  @!P0 BRA `(.L_x_11) ;  /* 0x0000000000288947 */ /* 0x014fea0003800000 */
[----:B------:R-:W2:Y:S02]  /*0d80*/  LDC R11, c[0x0][0x634] ;  /* 0x00018d00ff0b7b82 */ /* 0x000ea40000000800 */
[----:B--2---:R-:W-:-:S05]  /*0d90*/  IADD3 R11, P0, R18, R11, RZ ;  /* 0x0000000b120b7210 */ /* 0x004fca0007f1e0ff */
[----:B0-----:R-:W-:-:S04]  /*0da0*/  IMAD.X R13, RZ, RZ, R19, P0 ;  /* 0x000000ffff0d7224 */ /* 0x001fc800000e0613 */
[----:B------:R-:W-:-:S04]  /*0db0*/  IMAD.WIDE.U32 R6, R13, R14, RZ ;  /* 0x0000000e0d067225 */ /* 0x000fc800078e00ff */
[----:B------:R-:W-:-:S04]  /*0dc0*/  IMAD.WIDE.U32 R8, P0, R11, R15, R6 ;  /* 0x0000000f0b087225 */ /* 0x000fc80007800006 */
[----:B------:R-:W-:-:S04]  /*0dd0*/  IMAD.WIDE.U32 R6, R11, R14, RZ ;  /* 0x0000000e0b067225 */ /* 0x000fc800078e00ff */
[----:B------:R-:W-:Y:S01]  /*0de0*/  IMAD.X R11, RZ, RZ, RZ, P0 ;  /* 0x000000ffff0b7224 */ /* 0x000fe200000e06ff */
[----:B------:R-:W-:Y:S01]  /*0df0*/  IADD3 RZ, P0, R7, R8, RZ ;  /* 0x0000000807ff7210 */ /* 0x000fe20007f1e0ff */
[----:B------:R-:W-:-:S04]  /*0e00*/  IMAD.MOV.U32 R10, RZ, RZ, R9 ;  /* 0x000000ffff0a7224 */ /* 0x000fc800078e0009 */
[----:B------:R-:W-:-:S08]  /*0e10*/  IMAD.WIDE.U32.X R6, R13, R15, R10, P0 ;  /* 0x0000000f0d067225 */ /* 0x000fd000000e040a */
.L_x_11:
[-CC-:B------:R-:W-:Y:S01]  /*0e20*/  SHF.R.U64 R25, R6, R0.reuse, R7.reuse ;  /* 0x0000000006197219 */ /* 0x180fe20000001207 */
[----:B0-----:R-:W0:Y:S01]  /*0e30*/  LDC R10, c[0x0][0x618] ;  /* 0x00018600ff0a7b82 */ /* 0x001e220000000800 */
[----:B------:R-:W-:Y:S01]  /*0e40*/  SHF.R.U32.HI R5, RZ, R0, R7 ;  /* 0x00000000ff057219 */ /* 0x000fe20000011607 */
[----:B------:R-:W-:Y:S01]  /*0e50*/  IMAD.MOV.U32 R6, RZ, RZ, R18 ;  /* 0x000000ffff067224 */ /* 0x000fe200078e0012 */
[----:B------:R-:W-:Y:S01]  /*0e60*/  IADD3 R9, P0, RZ, -R25, RZ ;  /* 0x80000019ff097210 */ /* 0x000fe20007f1e0ff */
[----:B------:R-:W-:Y:S01]  /*0e70*/  IMAD.MOV.U32 R7, RZ, RZ, R19 ;  /* 0x000000ffff077224 */ /* 0x000fe200078e0013 */
[----:B------:R-:W-:Y:S01]  /*0e80*/  I2FP.F32.U32 R0, R4 ;  /* 0x0000000400007245 */ /* 0x000fe20000201000 */
[----:B------:R-:W-:Y:S02]  /*0e90*/  ULDC UR7, c[0x0][0x150] ;  /* 0x0000540000077ab9 */ /* 0x000fe40000000800 */
[----:B------:R-:W2:Y:S01]  /*0ea0*/  LDC.64 R22, c[0x0][0x640] ;  /* 0x00019000ff167b82 */ /* 0x000ea20000000a00 */
[----:B------:R-:W-:-:S02]  /*0eb0*/  IMAD.X R11, RZ, RZ, ~R5, P0 ;  /* 0x000000ffff0b7224 */ /* 0x000fc400000e0e05 */
[----:B------:R-:W-:Y:S01]  /*0ec0*/  FMUL R0, R0, UR7 ;  /* 0x0000000700007c20 */ /* 0x000fe20008400000 */
[----:B------:R-:W-:Y:S01]  /*0ed0*/  IMAD.WIDE.U32 R6, R9, R16, R6 ;  /* 0x0000001009067225 */ /* 0x000fe200078e0006 */
[----:B------:R-:W-:-:S03]  /*0ee0*/  ULDC UR7, c[0x0][0x154] ;  /* 0x0000550000077ab9 */ /* 0x000fc60000000800 */
[----:B------:R-:W-:Y:S01]  /*0ef0*/  IMAD R8, R11, R16, RZ ;  /* 0x000000100b087224 */ /* 0x000fe200078e02ff */
[----:B------:R-:W3:Y:S01]  /*0f00*/  LDC R5, c[0x0][0x144] ;  /* 0x00005100ff057b82 */ /* 0x000ee20000000800 */
[----:B------:R-:W4:Y:S02]  /*0f10*/  F2I.U32.TRUNC.NTZ R0, R0 ;  /* 0x0000000000007305 */ /* 0x000f24000020f000 */
[----:B------:R-:W-:-:S04]  /*0f20*/  IMAD R9, R9, R17, R8 ;  /* 0x0000001109097224 */ /* 0x000fc800078e0208 */
[----:B------:R-:W-:Y:S01]  /*0f30*/  IMAD.IADD R7, R7, 0x1, R9 ;  /* 0x0000000107077824 */ /* 0x000fe200078e0209 */
[----:B------:R-:W5:Y:S01]  /*0f40*/  LDC R16, c[0x0][0x608] ;  /* 0x00018200ff107b82 */ /* 0x000f620000000800 */
[----:B------:R-:W-:-:S03]  /*0f50*/  IMAD.MOV.U32 R9, RZ, RZ, -0x1 ;  /* 0xffffffffff097424 */ /* 0x000fc600078e00ff */
[--C-:B0-----:R-:W-:Y:S02]  /*0f60*/  SHF.R.U64 R14, R6, R10, R7.reuse ;  /* 0x0000000a060e7219 */ /* 0x101fe40000001207 */
[----:B------:R-:W-:Y:S02]  /*0f70*/  I2FP.F32.U32 R6, R12 ;  /* 0x0000000c00067245 */ /* 0x000fe40000201000 */
[----:B------:R-:W0:Y:S01]  /*0f80*/  LDC R20, c[0x0][0x658] ;  /* 0x00019600ff147b82 */ /* 0x000e220000000800 */
[----:B--2---:R-:W-:Y:S01]  /*0f90*/  ISETP.NE.U32.AND P0, PT, R22, RZ, PT ;  /* 0x000000ff1600720c */ /* 0x004fe20003f05070 */
[----:B----4-:R-:W-:Y:S02]  /*0fa0*/  IMAD.MOV R8, RZ, RZ, -R0 ;  /* 0x000000ffff087224 */ /* 0x010fe400078e0a00 */
[----:B------:R-:W-:Y:S01]  /*0fb0*/  FMUL R6, R6, UR7 ;  /* 0x0000000706067c20 */ /* 0x000fe20008400000 */
[----:B------:R-:W-:Y:S02]  /*0fc0*/  SHF.R.U32.HI R7, RZ, R10, R7 ;  /* 0x0000000aff077219 */ /* 0x000fe40000011607 */
[----:B------:R-:W-:Y:S01]  /*0fd0*/  ISETP.NE.AND.EX P0, PT, R23, RZ, PT, P0 ;  /* 0x000000ff1700720c */ /* 0x000fe20003f05300 */
[----:B------:R2:W4:Y:S01]  /*0fe0*/  F2I.U32.TRUNC.NTZ R13, R6 ;  /* 0x00000006000d7305 */ /* 0x000522000020f000 */
[----:B------:R-:W2:Y:S01]  /*0ff0*/  LDC R15, c[0x0][0x148] ;  /* 0x00005200ff0f7b82 */ /* 0x000ea20000000800 */
[----:B---3--:R-:W-:-:S07]  /*1000*/  IMAD R0, R5, R8, R4 ;  /* 0x0000000805007224 */ /* 0x008fce00078e0204 */
[----:B-1----:R-:W1:Y:S01]  /*1010*/  LDC R18, c[0x0][0x600] ;  /* 0x00018000ff127b82 */ /* 0x002e620000000800 */
[-CC-:B-----5:R-:W-:Y:S02]  /*1020*/  SHF.R.U64 R26, R14, R16.reuse, R7.reuse ;  /* 0x000000100e1a7219 */ /* 0x1a0fe40000001207 */
[----:B------:R-:W-:Y:S01]  /*1030*/  SHF.R.U32.HI R5, RZ, R16, R7 ;  /* 0x00000010ff057219 */ /* 0x000fe20000011607 */
[----:B------:R-:W-:-:S04]  /*1040*/  IMAD.MOV.U32 R7, RZ, RZ, 0x1 ;  /* 0x00000001ff077424 */ /* 0x000fc800078e00ff */
[----:B------:R-:W3:Y:S01]  /*1050*/  LDC R19, c[0x0][0x648] ;  /* 0x00019200ff137b82 */ /* 0x000ee20000000800 */
[-C--:B0-----:R-:W-:Y:S02]  /*1060*/  SHF.L.U32 R4, R9, R20.reuse, RZ ;  /* 0x0000001409047219 */ /* 0x081fe400000006ff */
[--C-:B------:R-:W-:Y:S02]  /*1070*/  SHF.R.U64 R16, R26, R20, R5.reuse ;  /* 0x000000141a107219 */ /* 0x100fe40000001205 */
[----:B------:R-:W-:Y:S02]  /*1080*/  LOP3.LUT R11, RZ, R4, RZ, 0x33, !PT ;  /* 0x00000004ff0b7212 */ /* 0x000fe400078e33ff */
[-C--:B------:R-:W-:Y:S01]  /*1090*/  SHF.R.U32.HI R5, RZ, R20.reuse, R5 ;  /* 0x00000014ff057219 */ /* 0x080fe20000011605 */
[----:B------:R-:W0:Y:S01]  /*10a0*/  LDC R21, c[0x0][0x638] ;  /* 0x00018e00ff157b82 */ /* 0x000e220000000800 */
[----:B------:R-:W-:Y:S01]  /*10b0*/  SHF.L.U32 R10, R7, R20, RZ ;  /* 0x00000014070a7219 */ /* 0x000fe200000006ff */
[----:B------:R-:W-:-:S06]  /*10c0*/  IMAD.MOV.U32 R4, RZ, RZ, R16 ;  /* 0x000000ffff047224 */ /* 0x000fcc00078e0010 */
[----:B------:R-:W0:Y:S01]  /*10d0*/  LDC R24, c[0x0][0x610] ;  /* 0x00018400ff187b82 */ /* 0x000e220000000800 */
[----:B--2-4-:R-:W-:Y:S05]  /*10e0*/  @!P0 BRA `(.L_x_12) ;  /* 0x0000000000288947 */ /* 0x014fea0003800000 */
[----:B------:R-:W2:Y:S02]  /*10f0*/  LDC R9, c[0x0][0x64c] ;  /* 0x00019300ff097b82 */ /* 0x000ea40000000800 */
[----:B--2---:R-:W-:-:S05]  /*1100*/  IADD3 R9, P0, R16, R9, RZ ;  /* 0x0000000910097210 */ /* 0x004fca0007f1e0ff */
[----:B------:R-:W-:-:S04]  /*1110*/  IMAD.X R17, RZ, RZ, R5, P0 ;  /* 0x000000ffff117224 */ /* 0x000fc800000e0605 */
[----:B------:R-:W-:-:S04]  /*1120*/  IMAD.WIDE.U32 R4, R17, R22, RZ ;  /* 0x0000001611047225 */ /* 0x000fc800078e00ff */
[----:B------:R-:W-:-:S04]  /*1130*/  IMAD.WIDE.U32 R6, P0, R9, R23, R4 ;  /* 0x0000001709067225 */ /* 0x000fc80007800004 */
[----:B------:R-:W-:-:S04]  /*1140*/  IMAD.WIDE.U32 R4, R9, R22, RZ ;  /* 0x0000001609047225 */ /* 0x000fc800078e00ff */
[----:B------:R-:W-:Y:S01]  /*1150*/  IMAD.X R9, RZ, RZ, RZ, P0 ;  /* 0x000000ffff097224 */ /* 0x000fe200000e06ff */
[----:B------:R-:W-:Y:S01]  /*1160*/  IADD3 RZ, P0, R5, R6, RZ ;  /* 0x0000000605ff7210 */ /* 0x000fe20007f1e0ff */
[----:B------:R-:W-:-:S04]  /*1170*/  IMAD.MOV.U32 R8, RZ, RZ, R7 ;  /* 0x000000ffff087224 */ /* 0x000fc800078e0007 */
[----:B------:R-:W-:-:S08]  /*1180*/  IMAD.WIDE.U32.X R4, R17, R23, R8, P0 ;  /* 0x0000001711047225 */ /* 0x000fd000000e0408 */
.L_x_12:
[----:B---3--:R-:W-:Y:S01]  /*1190*/  SHF.R.U64 R4, R4, R19, R5 ;  /* 0x0000001304047219 */ /* 0x008fe20000001205 */
[----:B-1----:R-:W-:Y:S01]  /*11a0*/  VIADD R5, R18, 0xffffffff ;  /* 0xffffffff12057836 */ /* 0x002fe20000000000 */
[----:B------:R-:W-:Y:S01]  /*11b0*/  LOP3.LUT R11, R26, R11, RZ, 0xc0, !PT ;  /* 0x0000000b1a0b7212 */ /* 0x000fe200078ec0ff */
[----:B------:R-:W-:Y:S02]  /*11c0*/  IMAD.MOV R13, RZ, RZ, -R13 ;  /* 0x000000ffff0d7224 */ /* 0x000fe400078e0a0d */
[----:B------:R-:W-:Y:S01]  /*11d0*/  IMAD.MOV R6, RZ, RZ, -R4 ;  /* 0x000000ffff067224 */ /* 0x000fe200078e0a04 */
[----:B------:R-:W-:Y:S01]  /*11e0*/  LOP3.LUT R14, R14, R5, RZ, 0xc0, !PT ;  /* 0x000000050e0e7212 */ /* 0x000fe200078ec0ff */
[----:B------:R-:W-:Y:S02]  /*11f0*/  @P2 IMAD R0, R15, R13, R12 ;  /* 0x0000000d0f002224 */ /* 0x000fe400078e020c */
[----:B------:R-:W-:Y:S02]  /*1200*/  IMAD R11, R10, R4, R11 ;  /* 0x000000040a0b7224 */ /* 0x000fe400078e020b */
[----:B0-----:R-:W-:-:S02]  /*1210*/  IMAD R5, R6, R21, R16 ;  /* 0x0000001506057224 */ /* 0x001fc400078e0210 */
[----:B------:R-:W-:Y:S02]  /*1220*/  IMAD R4, R11, R24, R0 ;  /* 0x000000180b047224 */ /* 0x000fe400078e0200 */
[----:B------:R-:W-:Y:S02]  /*1230*/  IMAD R5, R5, R18, R14 ;  /* 0x0000001205057224 */ /* 0x000fe400078e020e */
[----:B------:R-:W-:-:S03]  /*1240*/  IMAD.MOV.U32 R0, RZ, RZ, 0x1 ;  /* 0x00000001ff007424 */ /* 0x000fc600078e00ff */
[----:B------:R-:W-:Y:S02]  /*1250*/  SEL R6, R5, R4, !P2 ;  /* 0x0000000405067207 */ /* 0x000fe40005000000 */
[----:B------:R-:W-:-:S03]  /*1260*/  SEL R4, R4, R5, !P2 ;  /* 0x0000000504047207 */ /* 0x000fc60005000000 */
[----:B------:R3:W-:Y:S04]  /*1270*/  STL [R1+0x80], R6 ;  /* 0x0000800601007387 */ /* 0x0007e80000100800 */
[----:B------:R3:W-:Y:S04]  /*1280*/  STL [R1+0x70], R25 ;  /* 0x0000701901007387 */ /* 0x0007e80000100800 */
[----:B------:R3:W-:Y:S02]  /*1290*/  STL [R1+0x7c], R4 ;  /* 0x00007c0401007387 */ /* 0x0007e40000100800 */
.L_x_10:
[----:B------:R-:W-:Y:S05]  /*12a0*/  @!P1 BRA `(.L_x_13) ;  /* 0x000000dc00109947 */ /* 0x000fea0003800000 */
[----:B------:R-:W-:-:S06]  /*12b0*/  UISETP.GT.U32.AND UP0, UPT, UR12, 0x1, UPT ;  /* 0x000000010c00788c */ /* 0x000fcc000bf04070 */
[----:B------:R-:W-:-:S13]  /*12c0*/  PLOP3.LUT P0, PT, PT, PT, UP0, 0x80, 0x0 ;  /* 0x000000000000781c */ /* 0x000fda0003f0f008 */
[----:B------:R-:W-:Y:S05]  /*12d0*/  @P0 EXIT ;  /* 0x000000000000094d */ /* 0x000fea0003800000 */
.L_x_14:
[----:B------:R-:W-:-:S08]  /*12e0*/  NOP ;  /* 0x0000000000007918 */ /* 0x000fd00000000000 */
[----:B------:R-:W4:Y:S02]  /*12f0*/  USETMAXREG.TRY_ALLOC.CTAPOOL UP0, 0xe8 ;  /* 0x000000e8000079c8 */ /* 0x000f240008000600 */
[----:B----4-:R-:W-:-:S13]  /*1300*/  PLOP3.LUT P0, PT, PT, PT, UP0, 0x80, 0x0 ;  /* 0x000000000000781c */ /* 0x010fda0003f0f008 */
[----:B------:R-:W-:Y:S05]  /*1310*/  @!P0 BRA `(.L_x_14) ;  /* 0xfffffffc00f08947 */ /* 0x000fea000383ffff */
[----:B------:R-:W-:-:S13]  /*1320*/  LOP3.LUT P0, RZ, R0, 0xff, RZ, 0xc0, !PT ;  /* 0x000000ff00ff7812 */ /* 0x000fda000780c0ff */
[----:B------:R-:W-:Y:S05]  /*1330*/  @!P0 EXIT ;  /* 0x000000000000894d */ /* 0x000fea0003800000 */
[----:B------:R-:W4:Y:S01]  /*1340*/  S2UR UR6, SR_CgaCtaId ;  /* 0x00000000000679c3 */ /* 0x000f220000008800 */
[----:B------:R-:W-:Y:S01]  /*1350*/  SHF.R.S32.HI R3, RZ, 0x1f, R2 ;  /* 0x0000001fff037819 */ /* 0x000fe20000011402 */
[----:B------:R-:W-:Y:S01]  /*1360*/  UIADD3 UR7, UR18, -0x1, URZ ;  /* 0xffffffff12077890 */ /* 0x000fe2000fffe03f */
[----:B------:R-:W-:Y:S02]  /*1370*/  UMOV UR22, 0x400 ;  /* 0x0000040000167882 */ /* 0x000fe40000000000 */
[CC--:B------:R-:W-:Y:S01]  /*1380*/  LEA.HI R0, R3.reuse, R2.reuse, RZ, 0x2 ;  /* 0x0000000203007211 */ /* 0x0c0fe200078f10ff */
[----:B------:R-:W-:Y:S01]  /*1390*/  UISETP.LT.AND UP0, UPT, UR14, 0x1, UPT ;  /* 0x000000010e00788c */ /* 0x000fe2000bf01270 */
[----:B------:R-:W-:Y:S01]  /*13a0*/  LEA.HI R3, R3, R2, RZ, 0x5 ;  /* 0x0000000203037211 */ /* 0x000fe200078f28ff */
[----:B------:R-:W-:Y:S01]  /*13b0*/  ULOP3.LUT UR30, UR15, 0x1, URZ, 0xfc, !UPT ;  /* 0x000000010f1e7892 */ /* 0x000fe2000f8efc3f */
[--C-:B---3--:R-:W-:Y:S01]  /*13c0*/  SHF.R.S32.HI R4, RZ, 0x2, R0.reuse ;  /* 0x00000002ff047819 */ /* 0x108fe20000011400 */
[----:B------:R-:W-:Y:S01]  /*13d0*/  USEL UR19, UR14, 0x1, UP0 ;  /* 0x000000010e137887 */ /* 0x000fe20008000000 */
[----:B------:R-:W-:Y:S01]  /*13e0*/  SHF.R.S32.HI R5, RZ, 0x1f, R0 ;  /* 0x0000001fff057819 */ /* 0x000fe20000011400 */
[----:B------:R-:W-:Y:S01]  /*13f0*/  UISETP.NE.AND UP0, UPT, UR7, URZ, UPT ;  /* 0x0000003f0700728c */ /* 0x000fe2000bf05270 */
[----:B--2---:R-:W-:Y:S01]  /*1400*/  SHF.R.S32.HI R7, RZ, 0x5, R3 ;  /* 0x00000005ff077819 */ /* 0x004fe20000011403 */
[----:B------:R-:W-:Y:S01]  /*1410*/  USHF.L.U32 UR29, UR14, 0x1, URZ ;  /* 0x000000010e1d7899 */ /* 0x000fe2000800063f */
[----:B------:R-:W-:Y:S01]  /*1420*/  LEA.HI R5, R5, R4, RZ, 0x3 ;  /* 0x0000000405057211 */ /* 0x000fe200078f18ff */
[----:B------:R-:W-:Y:S01]  /*1430*/  UIADD3 UR19, -UR19, UR14, URZ ;  /* 0x0000000e13137290 */ /* 0x000fe2000fffe13f */
[----:B------:R-:W-:Y:S01]  /*1440*/  LOP3.LUT R3, R0, 0xfffffffc, RZ, 0xc0, !PT ;  /* 0xfffffffc00037812 */ /* 0x000fe200078ec0ff */
[----:B------:R-:W-:Y:S01]  /*1450*/  USEL UR27, URZ, 0x1, UP0 ;  /* 0x000000013f1b7887 */ /* 0x000fe20008000000 */
[----:B------:R-:W-:-:S03]  /*1460*/  LOP3.LUT R5, R5, 0xfffffff8, RZ, 0xc0, !PT ;  /* 0xfffffff805057812 */ /* 0x000fc600078ec0ff */
[----:B------:R-:W-:Y:S01]  /*1470*/  IMAD.IADD R6, R2, 0x1, -R3 ;  /* 0x0000000102067824 */ /* 0x000fe200078e0a03 */
[----:B----4-:R-:W-:Y:S01]  /*1480*/  ULEA UR22, UR6, UR22, 0x18 ;  /* 0x0000001606167291 */ /* 0x010fe2000f8ec03f */
[----:B------:R-:W-:Y:S01]  /*1490*/  IMAD.IADD R4, R4, 0x1, -R5 ;  /* 0x0000000104047824 */ /* 0x000fe200078e0a05 */
[----:B------:R-:W-:Y:S02]  /*14a0*/  USHF.L.U32 UR6, UR7, 0x3, URZ ;  /* 0x0000000307067899 */ /* 0x000fe4000800063f */
[----:B------:R2:W-:Y:S01]  /*14b0*/  STL [R1+0x84], R6 ;  /* 0x0000840601007387 */ /* 0x0005e20000100800 */
[----:B------:R-:W-:Y:S01]  /*14c0*/  UIADD3 UR28, UR22, 0x60, URZ ;  /* 0x00000060161c7890 */ /* 0x000fe2000fffe03f */
[--C-:B------:R-:W-:Y:S01]  /*14d0*/  IMAD R0, R7, -0x10, -R4.reuse ;  /* 0xfffffff007007824 */ /* 0x100fe200078e0a04 */
[----:B------:R-:W-:Y:S01]  /*14e0*/  ULOP3.LUT UR6, UR6, 0x8, URZ, 0xc0, !UPT ;  /* 0x0000000806067892 */ /* 0x000fe2000f8ec03f */
[----:B------:R-:W-:Y:S01]  /*14f0*/  SHF.R.S32.HI R5, RZ, 0x1f, R4 ;  /* 0x0000001fff057819 */ /* 0x000fe20000011404 */
[----:B------:R-:W-:-:S02]  /*1500*/  ULEA UR18, UR18, UR28, 0x3 ;  /* 0x0000001c12127291 */ /* 0x000fc4000f8e183f */
[----:B------:R-:W-:Y:S02]  /*1510*/  ULOP3.LUT UR26, UR6, 0x8, URZ, 0x3c, !UPT ;  /* 0x00000008061a7892 */ /* 0x000fe4000f8e3c3f */
[----:B------:R-:W-:Y:S01]  /*1520*/  ULOP3.LUT UR12, UR6, 0x18, URZ, 0x3c, !UPT ;  /* 0x00000018060c7892 */ /* 0x000fe2000f8e3c3f */
[----:B------:R-:W-:Y:S02]  /*1530*/  IMAD.WIDE R2, R7, 0x10, R4 ;  /* 0x0000001007027825 */ /* 0x000fe400078e0204 */
[----:B------:R-:W-:Y:S02]  /*1540*/  ULDC UR6, c[0x0][0x284] ;  /* 0x0000a10000067ab9 */ /* 0x000fe40000000800 */
[----:B------:R-:W-:-:S05]  /*1550*/  VIADD R0, R0, UR6 ;  /* 0x0000000600007c36 */ /* 0x000fca0008000000 */
[----:B------:R2:W-:Y:S04]  /*1560*/  STL [R1+0x90], R0 ;  /* 0x0000900001007387 */ /* 0x0005e80000100800 */
[----:B------:R2:W-:Y:S02]  /*1570*/  STL.64 [R1+0x88], R2 ;  /* 0x0000880201007387 */ /* 0x0005e40000100a00 */
.L_x_297:
[----:B--2---:R-:W-:Y:S01]  /*1580*/  IMAD.U32 R0, RZ, RZ, UR27 ;  /* 0x0000001bff007e24 */ /* 0x004fe2000f8e00ff */
[----:B0-----:R-:W2:Y:S01]  /*1590*/  LDC R2, c[0x0][0x28c] ;  /* 0x0000a300ff027b82 */ /* 0x001ea20000000800 */
[----:B------:R-:W-:Y:S01]  /*15a0*/  UMOV UR6, URZ ;  /* 0x0000003f00067c82 */ /* 0x000fe20008000000 */
[----:B------:R-:W-:Y:S02]  /*15b0*/  UMOV UR24, UR5 ;  /* 0x0000000500187c82 */ /* 0x000fe40008000000 */
[----:B------:R-:W-:-:S04]  /*15c0*/  SHF.L.U32 R0, R0, 0x1f, RZ ;  /* 0x0000001f00007819 */ /* 0x000fc800000006ff */
[----:B------:R-:W3:Y:S01]  /*15d0*/  SYNCS.PHASECHK.TRANS64.TRYWAIT P0, [UR18+-0x8], R0 ;  /* 0xfffff800ff0075a7 */ /* 0x000ee20008000152 */
[----:B--2---:R-:W-:Y:S01]  /*15e0*/  ISETP.GE.AND P1, PT, R2, 0x1, PT ;  /* 0x000000010200780c */ /* 0x004fe20003f26270 */
[----:B-1-34-:R-:W-:-:S12]  /*15f0*/  @!P0 BRA `(.L_x_15) ;  /* 0x000000e800808947 */ /* 0x01afd80003800000 */
.L_x_320:
[----:B------:R3:W-:Y:S01]  /*1600*/  STL [R1+0x6c], RZ ;  /* 0x00006cff01007387 */ /* 0x0007e20000100800 */
[----:B------:R-:W-:Y:S01]  /*1610*/  UMOV UR23, UR4 ;  /* 0x0000000400177c82 */ /* 0x000fe20008000000 */
[----:B------:R-:W-:Y:S01]  /*1620*/  UMOV UR7, URZ ;  /* 0x0000003f00077c82 */ /* 0x000fe20008000000 */
[----:B------:R-:W-:Y:S01]  /*1630*/  UMOV UR8, URZ ;  /* 0x0000003f00087c82 */ /* 0x000fe20008000000 */
[----:B------:R3:W-:Y:S01]  /*1640*/  STL [R1+0x68], RZ ;  /* 0x000068ff01007387 */ /* 0x0007e20000100800 */
[----:B--2---:R-:W-:Y:S01]  /*1650*/  IMAD.MOV.U32 R0, RZ, RZ, RZ ;  /* 0x000000ffff007224 */ /* 0x004fe200078e00ff */
[----:B------:R-:W-:Y:S02]  /*1660*/  CS2R R2, SRZ ;  /* 0x0000000000027805 */ /* 0x000fe4000001ff00 */
[----:B------:R-:W-:Y:S01]  /*1670*/  CS2R R4, SRZ ;  /* 0x0000000000047805 */ /* 0x000fe2000001ff00 */
[----:B------:R3:W-:Y:S01]  /*1680*/  STL [R1+0x64], RZ ;  /* 0x000064ff01007387 */ /* 0x0007e20000100800 */
[----:B------:R-:W-:-:S02]  /*1690*/  CS2R R6, SRZ ;  /* 0x0000000000067805 */ /* 0x000fc4000001ff00 */
[----:B------:R-:W-:Y:S02]  /*16a0*/  CS2R R8, SRZ ;  /* 0x0000000000087805 */ /* 0x000fe4000001ff00 */
[----:B0-----:R-:W-:Y:S01]  /*16b0*/  CS2R R10, SRZ ;  /* 0x00000000000a7805 */ /* 0x001fe2000001ff00 */
[----:B------:R3:W-:Y:S01]  /*16c0*/  STL [R1+0x60], RZ ;  /* 0x000060ff01007387 */ /* 0x0007e20000100800 */
[----:B------:R-:W-:Y:S02]  /*16d0*/  CS2R R12, SRZ ;  /* 0x00000000000c7805 */ /* 0x000fe4000001ff00 */
[----:B------:R-:W-:Y:S02]  /*16e0*/  CS2R R14, SRZ ;  /* 0x00000000000e7805 */ /* 0x000fe4000001ff00 */
[----:B------:R-:W-:Y:S01]  /*16f0*/  CS2R R16, SRZ ;  /* 0x0000000000107805 */ /* 0x000fe2000001ff00 */
[----:B------:R3:W-:Y:S01]  /*1700*/  STL [R1+0x5c], RZ ;  /* 0x00005cff01007387 */ /* 0x0007e20000100800 */
[----:B-1----:R-:W-:-:S02]  /*1710*/  CS2R R18, SRZ ;  /* 0x0000000000127805 */ /* 0x002fc4000001ff00 */
[----:B------:R-:W-:Y:S02]  /*1720*/  CS2R R20, SRZ ;  /* 0x0000000000147805 */ /* 0x000fe4000001ff00 */
[----:B------:R-:W-:Y:S01]  /*1730*/  CS2R R22, SRZ ;  /* 0x0000000000167805 */ /* 0x000fe2000001ff00 */
[----:B------:R3:W-:Y:S01]  /*1740*/  STL [R1+0x58], RZ ;  /* 0x000058ff01007387 */ /* 0x0007e20000100800 */
[----:B------:R-:W-:Y:S02]  /*1750*/  CS2R R152, SRZ ;  /* 0x0000000000987805 */ /* 0x000fe4000001ff00 */
[----:B------:R-:W-:Y:S02]  /*1760*/  CS2R R154, SRZ ;  /* 0x00000000009a7805 */ /* 0x000fe4000001ff00 */
[----:B------:R-:W-:Y:S01]  /*1770*/  CS2R R156, SRZ ;  /* 0x00000000009c7805 */ /* 0x000fe2000001ff00 */
[----:B------:R3:W-:Y:S01]  /*1780*/  STL [R1+0x54], RZ ;  /* 0x000054ff01007387 */ /* 0x0007e20000100800 */
[----:B------:R-:W-:-:S02]  /*1790*/  CS2R R158, SRZ ;  /* 0x00000000009e7805 */ /* 0x000fc4000001ff00 */
        /* <DEDUP_REMOVED lines=44> */
[----:B------:R-:W-:Y:S01]  /*1a60*/  CS2R R226, SRZ ;  /* 0x0000000000e27805 */ /* 0x000fe2000001ff00 */
[----:B------:R-:W-:Y:S01]  /*1a70*/  IMAD.MOV.U32 R228, RZ, RZ, RZ ;  /* 0x000000ffffe47224 */ /* 0x000fe200078e00ff */
[----:B------:R3:W-:Y:S01]  /*1a80*/  STL [R1+0x24], RZ ;  /* 0x000024ff01007387 */ /* 0x0007e20000100800 */
[----:B------:R-:W-:Y:S02]  /*1a90*/  CS2R R24, SRZ ;  /* 0x0000000000187805 */ /* 0x000fe4000001ff00 */
[----:B------:R-:W-:-:S02]  /*1aa0*/  CS2R R26, SRZ ;  /* 0x00000000001a7805 */ /* 0x000fc4000001ff00 */
[----:B------:R-:W-:Y:S01]  /*1ab0*/  CS2R R28, SRZ ;  /* 0x00000000001c7805 */ /* 0x000fe2000001ff00 */
[----:B------:R3:W-:Y:S01]  /*1ac0*/  STL [R1+0x20], RZ ;  /* 0x000020ff01007387 */ /* 0x0007e20000100800 */
[----:B------:R-:W-:Y:S02]  /*1ad0*/  CS2R R30, SRZ ;  /* 0x00000000001e7805 */ /* 0x000fe4000001ff00 */
[----:B------:R-:W-:Y:S02]  /*1ae0*/  CS2R R32, SRZ ;  /* 0x0000000000207805 */ /* 0x000fe4000001ff00 */
[----:B------:R-:W-:Y:S01]  /*1af0*/  CS2R R34, SRZ ;  /* 0x0000000000227805 */ /* 0x000fe2000001ff00 */
        /* <DEDUP_REMOVED lines=28> */
[----:B------:R3:W-:Y:S01]  /*1cc0*/  STL [R1], RZ ;  /* 0x000000ff01007387 */ /* 0x0007e20000100800 */
[----:B------:R-:W-:Y:S02]  /*1cd0*/  CS2R R78, SRZ ;  /* 0x00000000004e7805 */ /* 0x000fe4000001ff00 */
[----:B------:R-:W-:Y:S02]  /*1ce0*/  CS2R R80, SRZ ;  /* 0x0000000000507805 */ /* 0x000fe4000001ff00 */
[----:B------:R-:W-:Y:S02]  /*1cf0*/  CS2R R82, SRZ ;  /* 0x0000000000527805 */ /* 0x000fe4000001ff00 */
[----:B------:R-:W-:Y:S02]  /*1d00*/  CS2R R84, SRZ ;  /* 0x0000000000547805 */ /* 0x000fe4000001ff00 */
[----:B------:R-:W-:-:S02]  /*1d10*/  CS2R R86, SRZ ;  /* 0x0000000000567805 */ /* 0x000fc4000001ff00 */
[----:B------:R-:W-:Y:S02]  /*1d20*/  CS2R R88, SRZ ;  /* 0x0000000000587805 */ /* 0x000fe4000001ff00 */
        /* <DEDUP_REMOVED lines=30> */
[----:B------:R-:W-:Y:S01]  /*1f10*/  CS2R R150, SRZ ;  /* 0x0000000000967805 */ /* 0x000fe2000001ff00 */
[----:B---3--:R-:W-:Y:S06]  /*1f20*/  @!P1 BRA `(.L_x_16) ;  /* 0x0000001000a09947 */ /* 0x008fec0003800000 */
[----:B------:R-:W-:-:S06]  /*1f30*/  UISETP.NE.AND UP0, UPT, UR30, 0x3, UPT ;  /* 0x000000031e00788c */ /* 0x000fcc000bf05270 */
[----:B------:R-:W-:-:S13]  /*1f40*/  PLOP3.LUT P1, PT, PT, PT, UP0, 0x80, 0x0 ;  /* 0x000000000000781c */ /* 0x000fda0003f2f008 */
[----:B------:R-:W-:Y:S05]  /*1f50*/  @!P1 BRA `(.L_x_17) ;  /* 0x0000000000049947 */ /* 0x000fea0003800000 */
[----:B------:R-:W-:Y:S01]  /*1f60*/  BPT.TRAP 0x1 ;  /* 0x000000040000795c */ /* 0x000fe20000300000 */
.L_x_17:
[----:B------:R-:W-:Y:S01]  /*1f70*/  ULEA UR6, UR5, UR22, 0x3 ;  /* 0x0000001605067291 */ /* 0x000fe2000f8e183f */
[----:B------:R-:W-:-:S05]  /*1f80*/  IMAD.U32 R0, RZ, RZ, UR4 ;  /* 0x00000004ff007e24 */ /* 0x000fca000f8e00ff */
[----:B------:R-:W-:-:S04]  /*1f90*/  SHF.L.U32 R0, R0, 0x1f, RZ ;  /* 0x0000001f00007819 */ /* 0x000fc800000006ff */
[----:B------:R0:W1:Y:S01]  /*1fa0*/  SYNCS.PHASECHK.TRANS64.TRYWAIT P0, [UR6], R0 ;  /* 0x00000000ff0075a7 */ /* 0x0000620008000146 */
[----:B------:R-:W-:Y:S05]  /*1fb0*/  @!P1 BRA `(.L_x_18) ;  /* 0x0000000000049947 */ /* 0x000fea0003800000 */
[----:B------:R-:W-:Y:S01]  /*1fc0*/  BPT.TRAP 0x1 ;  /* 0x000000040000795c */ /* 0x000fe20000300000 */
.L_x_18:
[----:B-1----:R-:W-:Y:S05]  /*1fd0*/  @P0 BRA `(.L_x_19) ;  /* 0x0000000000080947 */ /* 0x002fea0003800000 */
[----:B------:R-:W1:Y:S02]  /*1fe0*/  SYNCS.PHASECHK.TRANS64.TRYWAIT P0, [UR6], R0 ;  /* 0x00000000ff0075a7 */ /* 0x000e640008000146 */
[----:B-1----:R-:W-:Y:S05]  /*1ff0*/  @!P0 BRA `(.L_x_20) ;  /* 0x000000e000188947 */ /* 0x002fea0003800000 */
.L_x_19:
[----:B------:R-:W-:Y:S01]  /*2000*/  UIADD3 UR6, UR22, 0x180, URZ ;  /* 0x0000018016067890 */ /* 0x000fe2000fffe03f */
[----:B------:R-:W-:Y:S01]  /*2010*/  WARPGROUP.ARRIVE ;  /* 0x00000000000079c5 */ /* 0x000fe20000000000 */
[----:B------:R-:W-:Y:S01]  /*2020*/  UIADD3 UR7, UR22, 0xa180, URZ ;  /* 0x0000a18016077890 */ /* 0x000fe2000fffe03f */
[----:B------:R2:W-:Y:S01]  /*2030*/  STL [R1+0x6c], RZ ;  /* 0x00006cff01007387 */ /* 0x0005e20000100800 */
[----:B------:R-:W-:Y:S01]  /*2040*/  USHF.R.U32.HI UR6, URZ, 0x4, UR6 ;  /* 0x000000043f067899 */ /* 0x000fe20008011606 */
[----:B01----:R-:W-:Y:S01]  /*2050*/  IMAD.MOV.U32 R0, RZ, RZ, RZ ;  /* 0x000000ffff007224 */ /* 0x003fe200078e00ff */
[----:B------:R-:W-:Y:S01]  /*2060*/  USHF.R.U32.HI UR7, URZ, 0x4, UR7 ;  /* 0x000000043f077899 */ /* 0x000fe20008011607 */
[----:B------:R2:W-:Y:S01]  /*2070*/  STL [R1+0x68], RZ ;  /* 0x000068ff01007387 */ /* 0x0005e20000100800 */
[----:B------:R-:W-:Y:S01]  /*2080*/  ULOP3.LUT UR6, UR6, 0x3fff, URZ, 0xc0, !UPT ;  /* 0x00003fff06067892 */ /* 0x000fe2000f8ec03f */
[----:B------:R-:W-:Y:S01]  /*2090*/  CS2R R2, SRZ ;  /* 0x0000000000027805 */ /* 0x000fe2000001ff00 */
[----:B------:R-:W-:Y:S01]  /*20a0*/  ULOP3.LUT UR7, UR7, 0x3fff, URZ, 0xc0, !UPT ;  /* 0x00003fff07077892 */ /* 0x000fe2000f8ec03f */
[----:B------:R2:W-:Y:S01]  /*20b0*/  STL [R1+0x64], RZ ;  /* 0x000064ff01007387 */ /* 0x0005e20000100800 */
[----:B------:R-:W-:Y:S01]  /*20c0*/  ULOP3.LUT UR6, UR6, 0x10000, URZ, 0xfc, !UPT ;  /* 0x0001000006067892 */ /* 0x000fe2000f8efc3f */
[----:B------:R-:W-:Y:S01]  /*20d0*/  CS2R R4, SRZ ;  /* 0x0000000000047805 */ /* 0x000fe2000001ff00 */
[----:B------:R-:W-:Y:S01]  /*20e0*/  ULOP3.LUT UR7, UR7, 0x10000, URZ, 0xfc, !UPT ;  /* 0x0001000007077892 */ /* 0x000fe2000f8efc3f */
[----:B------:R2:W-:Y:S01]  /*20f0*/  STL [R1+0x60], RZ ;  /* 0x000060ff01007387 */ /* 0x0005e20000100800 */
[----:B------:R-:W-:Y:S01]  /*2100*/  ULEA UR6, UR5, UR6, 0x9 ;  /* 0x0000000605067291 */ /* 0x000fe2000f8e483f */
[----:B------:R-:W-:Y:S01]  /*2110*/  CS2R R6, SRZ ;  /* 0x0000000000067805 */ /* 0x000fe2000001ff00 */
[----:B------:R-:W-:Y:S01]  /*2120*/  ULEA UR7, UR5, UR7, 0xb ;  /* 0x0000000705077291 */ /* 0x000fe2000f8e583f */
[----:B------:R2:W-:Y:S01]  /*2130*/  STL [R1+0x5c], RZ ;  /* 0x00005cff01007387 */ /* 0x0005e20000100800 */
[----:B------:R-:W-:Y:S01]  /*2140*/  UMOV UR9, 0x40000040 ;  /* 0x4000004000097882 */ /* 0x000fe20000000000 */
[----:B------:R-:W-:Y:S01]  /*2150*/  UMOV UR11, 0x40000040 ;  /* 0x40000040000b7882 */ /* 0x000fe20000000000 */
[----:B------:R-:W-:Y:S01]  /*2160*/  CS2R R8, SRZ ;  /* 0x0000000000087805 */ /* 0x000fe2000001ff00 */
[----:B------:R-:W-:Y:S01]  /*2170*/  UMOV UR8, UR6 ;  /* 0x0000000600087c82 */ /* 0x000fe20008000000 */
[----:B------:R2:W-:Y:S01]  /*2180*/  STL [R1+0x58], RZ ;  /* 0x000058ff01007387 */ /* 0x0005e20000100800 */
[----:B------:R-:W-:Y:S01]  /*2190*/  UMOV UR10, UR7 ;  /* 0x00000007000a7c82 */ /* 0x000fe20008000000 */
[----:B------:R-:W-:Y:S01]  /*21a0*/  CS2R R10, SRZ ;  /* 0x00000000000a7805 */ /* 0x000fe2000001ff00 */
[----:B------:R-:W-:Y:S01]  /*21b0*/  QGMMA.64x256x32.F32.E5M2.E5M2 R24, gdesc[UR8], RZ, !UPT ;  /* 0x03e00000081879f3 */ /* 0x000fe2000c7038ff */
[----:B------:R-:W-:Y:S01]  /*21c0*/  UIADD3 UR8, UR6, 0x2, URZ ;  /* 0x0000000206087890 */ /* 0x000fe2000fffe03f */
[----:B------:R2:W-:Y:S01]  /*21d0*/  STL [R1+0x54], RZ ;  /* 0x000054ff01007387 */ /* 0x0005e20000100800 */
[----:B------:R-:W-:Y:S01]  /*21e0*/  UIADD3 UR10, UR7, 0x2, URZ ;  /* 0x00000002070a7890 */ /* 0x000fe2000fffe03f */
[----:B------:R-:W-:Y:S01]  /*21f0*/  CS2R R12, SRZ ;  /* 0x00000000000c7805 */ /* 0x000fe2000001ff00 */
[----:B------:R-:W-:Y:S01]  /*2200*/  UMOV UR9, 0x40000040 ;  /* 0x4000004000097882 */ /* 0x000fe20000000000 */
[----:B------:R-:W-:Y:S01]  /*2210*/  UMOV UR11, 0x40000040 ;  /* 0x40000040000b7882 */ /* 0x000fe20000000000 */
        /* <DEDUP_REMOVED lines=57> */
[----:B------:R-:W-:Y:S01]  /*25b0*/  CS2R R226, SRZ ;  /* 0x0000000000e27805 */ /* 0x000fe2000001ff00 */
[----:B------:R-:W-:-:S02]  /*25c0*/  IMAD.MOV.U32 R228, RZ, RZ, RZ ;  /* 0x000000ffffe47224 */ /* 0x000fc400078e00ff */
[----:B------:R2:W-:Y:S04]  /*25d0*/  STL [R1+0x14], RZ ;  /* 0x000014ff01007387 */ /* 0x0005e80000100800 */
[----:B------:R2:W-:Y:S04]  /*25e0*/  STL [R1+0x10], RZ ;  /* 0x000010ff01007387 */ /* 0x0005e80000100800 */
[----:B------:R2:W-:Y:S04]  /*25f0*/  STL [R1+0xc], RZ ;  /* 0x00000cff01007387 */ /* 0x0005e80000100800 */
[----:B------:R2:W-:Y:S04]  /*2600*/  STL [R1+0x8], RZ ;  /* 0x000008ff01007387 */ /* 0x0005e80000100800 */
[----:B------:R2:W-:Y:S04]  /*2610*/  STL [R1+0x4], RZ ;  /* 0x000004ff01007387 */ /* 0x0005e80000100800 */
[----:B------:R2:W-:Y:S01]  /*2620*/  STL [R1], RZ ;  /* 0x000000ff01007387 */ /* 0x0005e20000100800 */
[----:B------:R-:W-:Y:S01]  /*2630*/  QGMMA.64x256x32.F32.E5M2.E5M2 R24, gdesc[UR8], R24 ;  /* 0x03e00000081879f3 */ /* 0x000fe20008703818 */
[----:B------:R-:W-:-:S02]  /*2640*/  UIADD3 UR8, UR6, 0x4, URZ ;  /* 0x0000000406087890 */ /* 0x000fc4000fffe03f */
[----:B------:R-:W-:Y:S01]  /*2650*/  UIADD3 UR10, UR7, 0x4, URZ ;  /* 0x00000004070a7890 */ /* 0x000fe2000fffe03f */
[----:B------:R-:W-:Y:S01]  /*2660*/  UMOV UR9, 0x40000040 ;  /* 0x4000004000097882 */ /* 0x000fe20000000000 */
[----:B------:R-:W-:-:S15]  /*2670*/  UMOV UR11, 0x40000040 ;  /* 0x40000040000b7882 */ /* 0x000fde0000000000 */
[----:B------:R-:W-:-:S08]  /*2680*/  NOP ;  /* 0x0000000000007918 */ /* 0x000fd00000000000 */
[----:B------:R-:W-:Y:S01]  /*2690*/  QGMMA.64x256x32.F32.E5M2.E5M2 R24, gdesc[UR8], R24 ;  /* 0x03e00000081879f3 */ /* 0x000fe20008703818 */
[----:B------:R-:W-:Y:S02]  /*26a0*/  UIADD3 UR10, UR7, 0x6, URZ ;  /* 0x00000006070a7890 */ /* 0x000fe4000fffe03f */
[----:B------:R-:W-:Y:S01]  /*26b0*/  UIADD3 UR8, UR6, 0x6, URZ ;  /* 0x0000000606087890 */ /* 0x000fe2000fffe03f */
[----:B------:R-:W-:Y:S01]  /*26c0*/  ULDC UR7, c[0x0][0x50c] ;  /* 0x0001430000077ab9 */ /* 0x000fe20000000800 */
[----:B------:R-:W-:Y:S01]  /*26d0*/  UMOV UR9, 0x40000040 ;  /* 0x4000004000097882 */ /* 0x000fe20000000000 */
[----:B------:R-:W-:Y:S01]  /*26e0*/  UISETP.NE.AND UP0, UPT, UR7, 0x4, UPT ;  /* 0x000000040700788c */ /* 0x000fe2000bf05270 */
[----:B------:R-:W-:Y:S01]  /*26f0*/  UMOV UR11, 0x40000040 ;  /* 0x40000040000b7882 */ /* 0x000fe20000000000 */
[----:B------:R-:W-:Y:S02]  /*2700*/  UMOV UR6, 0x4 ;  /* 0x0000000400067882 */ /* 0x000fe40000000000 */
[----:B------:R-:W-:-:S06]  /*2710*/  USEL UR7, URZ, 0x1, UP0 ;  /* 0x000000013f077887 */ /* 0x000fcc0008000000 */
[----:B------:R-:W-:-:S12]  /*2720*/  ISETP.NE.AND P0, PT, RZ, UR7, PT ;  /* 0x00000007ff007c0c */ /* 0x000fd8000bf05270 */
[----:B------:R-:W-:Y:S01]  /*2730*/  QGMMA.64x256x32.F32.E5M2.E5M2 R24, gdesc[UR8], R24, gsb0 ;  /* 0x03e00000081879f3 */ /* 0x000fe20008003818 */
[----:B--2---:R-:W-:Y:S05]  /*2740*/  @!P0 BRA `(.L_x_21) ;  /* 0x0000000800808947 */ /* 0x004fea0003800000 */
[----:B------:R-:W-:Y:S02]  /*2750*/  WARPGROUP.DEPBAR.LE gsb0, 0x0 ;  /* 0x00008000000079c5 */ /* 0x000fe40000010000 */
[----:B------:R-:W-:-:S01]  /*2760*/  FADD R227, RZ, R25 ;  /* 0x00000019ffe37221 */ /* 0x000fc20000000000 */
[----:B------:R-:W-:Y:S01]  /*2770*/  FADD R228, RZ, R24 ;  /* 0x00000018ffe47221 */ /* 0x000fe20000000000 */
[----:B------:R-:W-:-:S01]  /*2780*/  FADD R226, RZ, R26 ;  /* 0x0000001affe27221 */ /* 0x000fc20000000000 */
[----:B------:R-:W-:Y:S01]  /*2790*/  FADD R225, RZ, R27 ;  /* 0x0000001bffe17221 */ /* 0x000fe20000000000 */
[----:B------:R-:W-:-:S01]  /*27a0*/  FADD R224, RZ, R28 ;  /* 0x0000001cffe07221 */ /* 0x000fc20000000000 */
[----:B------:R0:W-:Y:S01]  /*27b0*/  STL [R1+0x98], R227 ;  /* 0x000098e301007387 */ /* 0x0001e20000100800 */
[----:B------:R-:W-:-:S01]  /*27c0*/  FADD R223, RZ, R29 ;  /* 0x0000001dffdf7221 */ /* 0x000fc20000000000 */
[----:B------:R-:W-:Y:S01]  /*27d0*/  FADD R222, RZ, R30 ;  /* 0x0000001effde7221 */ /* 0x000fe20000000000 */
[----:B------:R-:W-:-:S01]  /*27e0*/  FADD R221, RZ, R31 ;  /* 0x0000001fffdd7221 */ /* 0x000fc20000000000 */
[----:B------:R-:W-:Y:S01]  /*27f0*/  FADD R220, RZ, R32 ;  /* 0x00000020ffdc7221 */ /* 0x000fe20000000000 */
[----:B------:R-:W-:-:S01]  /*2800*/  FADD R219, RZ, R33 ;  /* 0x00000021ffdb7221 */ /* 0x000fc20000000000 */
[----:B------:R-:W-:Y:S01]  /*2810*/  FADD R218, RZ, R34 ;  /* 0x00000022ffda7221 */ /* 0x000fe20000000000 */
[----:B------:R-:W-:-:S01]  /*2820*/  FADD R217, RZ, R35 ;  /* 0x00000023ffd97221 */ /* 0x000fc20000000000 */
[----:B------:R-:W-:Y:S01]  /*2830*/  FADD R216, RZ, R36 ;  /* 0x00000024ffd87221 */ /* 0x000fe20000000000 */
[----:B------:R-:W-:-:S01]  /*2840*/  FADD R215, RZ, R37 ;  /* 0x00000025ffd77221 */ /* 0x000fc20000000000 */
[----:B0-----:R-:W-:Y:S01]  /*2850*/  FADD R227, RZ, R124 ;  /* 0x0000007cffe37221 */ /* 0x001fe20000000000 */
[----:B------:R-:W-:-:S01]  /*2860*/  FADD R214, RZ, R38 ;  /* 0x00000026ffd67221 */ /* 0x000fc20000000000 */
[----:B------:R-:W-:Y:S01]  /*2870*/  FADD R213, RZ, R39 ;  /* 0x00000027ffd57221 */ /* 0x000fe20000000000 */
[----:B------:R-:W-:-:S01]  /*2880*/  FADD R212, RZ, R40 ;  /* 0x00000028ffd47221 */ /* 0x000fc20000000000 */
[----:B------:R-:W-:Y:S01]  /*2890*/  FADD R211, RZ, R41 ;  /* 0x00000029ffd37221 */ /* 0x000fe20000000000 */
[----:B------:R0:W-:Y:S01]  /*28a0*/  STL [R1], R227 ;  /* 0x000000e301007387 */ /* 0x0001e20000100800 */
        /* <DEDUP_REMOVED lines=94> */
[----:B0-----:R-:W-:-:S05]  /*2e90*/  FADD R227, RZ, R131 ;  /* 0x00000083ffe37221 */ /* 0x001fca0000000000 */
[----:B------:R0:W-:Y:S02]  /*2ea0*/  STL [R1+0x1c], R227 ;  /* 0x00001ce301007387 */ /* 0x0001e40000100800 */
        /* <DEDUP_REMOVED lines=39> */
[----:B------:R0:W-:Y:S04]  /*3120*/  STL [R1+0x6c], R227 ;  /* 0x00006ce301007387 */ /* 0x0001e80000100800 */
[----:B0-----:R0:W5:Y:S01]  /*3130*/  LDL.LU R227, [R1+0x98] ;  /* 0x0000980001e37983 */ /* 0x0011620000300800 */
[----:B------:R-:W-:-:S05]  /*3140*/  UMOV UR6, URZ ;  /* 0x0000003f00067c82 */ /* 0x000fca0008000000 */
.L_x_21:
[----:B------:R-:W-:Y:S01]  /*3150*/  UIADD3 UR24, UR5, 0x1, URZ ;  /* 0x0000000105187890 */ /* 0x000fe2000fffe03f */
[----:B------:R-:W-:-:S03]  /*3160*/  UMOV UR8, 0x1 ;  /* 0x0000000100087882 */ /* 0x000fc60000000000 */
[----:B------:R-:W-:-:S04]  /*3170*/  UISETP.NE.AND UP0, UPT, UR24, 0x5, UPT ;  /* 0x000000051800788c */ /* 0x000fc8000bf05270 */
[----:B------:R-:W-:Y:S02]  /*3180*/  USEL UR23, URZ, 0x1, UP0 ;  /* 0x000000013f177887 */ /* 0x000fe40008000000 */
[----:B------:R-:W-:Y:S02]  /*3190*/  USEL UR24, UR24, URZ, UP0 ;  /* 0x0000003f18187287 */ /* 0x000fe40008000000 */
[----:B------:R-:W-:-:S12]  /*31a0*/  ULOP3.LUT UR23, UR4, UR23, URZ, 0x3c, !UPT ;  /* 0x0000001704177292 */ /* 0x000fd8000f8e3c3f */
.L_x_16:
[----:B------:R-:W-:-:S06]  /*31b0*/  UISETP.GE.AND UP0, UPT, UR19, 0x1, UPT ;  /* 0x000000011300788c */ /* 0x000fcc000bf06270 */
[----:B------:R-:W-:-:S13]  /*31c0*/  PLOP3.LUT P0, PT, PT, PT, UP0, 0x80, 0x0 ;  /* 0x000000000000781c */ /* 0x000fda0003f0f008 */
[----:B------:R-:W-:Y:S05]  /*31d0*/  @!P0 BRA `(.L_x_22) ;  /* 0x0000001000bc8947 */ /* 0x000fea0003800000 */
[----:B------:R-:W-:Y:S01]  /*31e0*/  UMOV UR25, UR19 ;  /* 0x0000001300197c82 */ /* 0x000fe20008000000 */
[----:B------:R-:W-:Y:S01]  /*31f0*/  UMOV UR33, UR5 ;  /* 0x0000000500217c82 */ /* 0x000fe20008000000 */
[----:B------:R-:W-:-:S05]  /*3200*/  ULDC UR35, c[0x0][0x50c] ;  /* 0x0001430000237ab9 */ /* 0x000fca0000000800 */
.L_x_30:
[----:B------:R-:W-:-:S06]  /*3210*/  UISETP.NE.AND UP0, UPT, UR30, 0x3, UPT ;  /* 0x000000031e00788c */ /* 0x000fcc000bf05270 */
[----:B------:R-:W-:-:S13]  /*3220*/  PLOP3.LUT P1, PT, PT, PT, UP0, 0x80, 0x0 ;  /* 0x000000000000781c */ /* 0x000fda0003f2f008 */
[----:B-1---5:R-:W-:Y:S05]  /*3230*/  @!P1 BRA `(.L_x_23) ;  /* 0x0000000000049947 */ /* 0x022fea0003800000 */
[----:B------:R-:W-:Y:S01]  /*3240*/  BPT.TRAP 0x1 ;  /* 0x000000040000795c */ /* 0x000fe20000300000 */
.L_x_23:
[----:B------:R-:W-:Y:S01]  /*3250*/  ULEA UR9, UR24, UR22, 0x3 ;  /* 0x0000001618097291 */ /* 0x000fe2000f8e183f */
[----:B------:R-:W-:-:S05]  /*3260*/  IMAD.U32 R229, RZ, RZ, UR23 ;  /* 0x00000017ffe57e24 */ /* 0x000fca000f8e00ff */
[----:B------:R-:W-:-:S04]  /*3270*/  SHF.L.U32 R229, R229, 0x1f, RZ ;  /* 0x0000001fe5e57819 */ /* 0x000fc800000006ff */
[----:B------:R1:W2:Y:S01]  /*3280*/  SYNCS.PHASECHK.TRANS64.TRYWAIT P0, [UR9], R229 ;  /* 0x000000e5ff0075a7 */ /* 0x0002a20008000149 */
[----:B------:R-:W-:Y:S05]  /*3290*/  @!P1 BRA `(.L_x_24) ;  /* 0x0000000000049947 */ /* 0x000fea0003800000 */
[----:B------:R-:W-:Y:S01]  /*32a0*/  BPT.TRAP 0x1 ;  /* 0x000000040000795c */ /* 0x000fe20000300000 */
.L_x_24:
[----:B--2---:R-:W-:Y:S05]  /*32b0*/  @P0 BRA `(.L_x_25) ;  /* 0x0000000000080947 */ /* 0x004fea0003800000 */
[----:B------:R-:W2:Y:S02]  /*32c0*/  SYNCS.PHASECHK.TRANS64.TRYWAIT P0, [UR9], R229 ;  /* 0x000000e5ff0075a7 */ /* 0x000ea40008000149 */
[----:B--2---:R-:W-:Y:S05]  /*32d0*/  @!P0 BRA `(.L_x_26) ;  /* 0x000000cc00788947 */ /* 0x004fea0003800000 */
.L_x_25:
[----:B------:R-:W-:Y:S01]  /*32e0*/  UIADD3 UR9, UR22, 0x180, URZ ;  /* 0x0000018016097890 */ /* 0x000fe2000fffe03f */
[----:B------:R-:W-:Y:S01]  /*32f0*/  WARPGROUP.ARRIVE ;  /* 0x00000000000079c5 */ /* 0x000fe20000000000 */
[----:B------:R-:W-:Y:S02]  /*3300*/  UIADD3 UR10, UR22, 0xa180, URZ ;  /* 0x0000a180160a7890 */ /* 0x000fe4000fffe03f */
[----:B------:R-:W-:Y:S02]  /*3310*/  USHF.R.U32.HI UR9, URZ, 0x4, UR9 ;  /* 0x000000043f097899 */ /* 0x000fe40008011609 */
[----:B------:R-:W-:Y:S02]  /*3320*/  USHF.R.U32.HI UR10, URZ, 0x4, UR10 ;  /* 0x000000043f0a7899 */ /* 0x000fe4000801160a */
[----:B------:R-:W-:Y:S02]  /*3330*/  UISETP.NE.AND UP0, UPT, UR7, URZ, UPT ;  /* 0x0000003f0700728c */ /* 0x000fe4000bf05270 */
[----:B------:R-:W-:-:S02]  /*3340*/  ULOP3.LUT UR9, UR9, 0x3fff, URZ, 0xc0, !UPT ;  /* 0x00003fff09097892 */ /* 0x000fc4000f8ec03f */
[----:B------:R-:W-:Y:S02]  /*3350*/  ULOP3.LUT UR10, UR10, 0x3fff, URZ, 0xc0, !UPT ;  /* 0x00003fff0a0a7892 */ /* 0x000fe4000f8ec03f */
[----:B------:R-:W-:Y:S02]  /*3360*/  USEL UR8, UR8, URZ, !UP0 ;  /* 0x0000003f08087287 */ /* 0x000fe4000c000000 */
[----:B------:R-:W-:Y:S02]  /*3370*/  ULOP3.LUT UR7, UR9, 0x10000, URZ, 0xfc, !UPT ;  /* 0x0001000009077892 */ /* 0x000fe4000f8efc3f */
[----:B------:R-:W-:Y:S02]  /*3380*/  ULOP3.LUT UR10, UR10, 0x10000, URZ, 0xfc, !UPT ;  /* 0x000100000a0a7892 */ /* 0x000fe4000f8efc3f */
[----:B------:R-:W-:Y:S02]  /*3390*/  UISETP.NE.U32.AND UP0, UPT, UR8, URZ, UPT ;  /* 0x0000003f0800728c */ /* 0x000fe4000bf05070 */
[----:B------:R-:W-:-:S02]  /*33a0*/  ULEA UR7, UR24, UR7, 0x9 ;  /* 0x0000000718077291 */ /* 0x000fc4000f8e483f */
[----:B------:R-:W-:Y:S01]  /*33b0*/  ULEA UR34, UR24, UR10, 0xb ;  /* 0x0000000a18227291 */ /* 0x000fe2000f8e583f */
[----:B------:R-:W-:Y:S01]  /*33c0*/  UMOV UR9, 0x40000040 ;  /* 0x4000004000097882 */ /* 0x000fe20000000000 */
[----:B------:R-:W-:Y:S01]  /*33d0*/  UMOV UR11, 0x40000040 ;  /* 0x40000040000b7882 */ /* 0x000fe20000000000 */
[----:B------:R-:W-:Y:S02]  /*33e0*/  UIADD3 UR6, UR6, 0x4, URZ ;  /* 0x0000000406067890 */ /* 0x000fe4000fffe03f */
[----:B------:R-:W-:Y:S02]  /*33f0*/  UMOV UR8, UR7 ;  /* 0x0000000700087c82 */ /* 0x000fe40008000000 */
[----:B------:R-:W-:Y:S02]  /*3400*/  UMOV UR10, UR34 ;  /* 0x00000022000a7c82 */ /* 0x000fe40008000000 */
[----:B------:R-:W-:Y:S01]  /*3410*/  QGMMA.64x256x32.F32.E5M2.E5M2 R24, gdesc[UR8], R24, UP0 ;  /* 0x03e00000081879f3 */ /* 0x000fe2000bf03818 */
[----:B------:R-:W-:-:S02]  /*3420*/  UIADD3 UR8, UR7, 0x2, URZ ;  /* 0x0000000207087890 */ /* 0x000fc4000fffe03f */
[----:B------:R-:W-:Y:S01]  /*3430*/  UIADD3 UR10, UR34, 0x2, URZ ;  /* 0x00000002220a7890 */ /* 0x000fe2000fffe03f */
[----:B------:R-:W-:Y:S01]  /*3440*/  UMOV UR9, 0x40000040 ;  /* 0x4000004000097882 */ /* 0x000fe20000000000 */
[----:B------:R-:W-:Y:S01]  /*3450*/  UMOV UR11, 0x40000040 ;  /* 0x40000040000b7882 */ /* 0x000fe20000000000 */
[----:B------:R-:W-:-:S15]  /*3460*/  UISETP.NE.AND UP0, UPT, UR6, UR35, UPT ;  /* 0x000000230600728c */ /* 0x000fde000bf05270 */
[----:B------:R-:W-:-:S07]  /*3470*/  NOP ;  /* 0x0000000000007918 */ /* 0x000fce0000000000 */
[----:B------:R-:W-:Y:S01]  /*3480*/  QGMMA.64x256x32.F32.E5M2.E5M2 R24, gdesc[UR8], R24 ;  /* 0x03e00000081879f3 */ /* 0x000fe20008703818 */
[----:B------:R-:W-:Y:S02]  /*3490*/  UIADD3 UR8, UR7, 0x4, URZ ;  /* 0x0000000407087890 */ /* 0x000fe4000fffe03f */
[----:B------:R-:W-:Y:S01]  /*34a0*/  UIADD3 UR10, UR34, 0x4, URZ ;  /* 0x00000004220a7890 */ /* 0x000fe2000fffe03f */
[----:B------:R-:W-:Y:S01]  /*34b0*/  UMOV UR9, 0x40000040 ;  /* 0x4000004000097882 */ /* 0x000fe20000000000 */
[----:B------:R-:W-:-:S15]  /*34c0*/  UMOV UR11, 0x40000040 ;  /* 0x40000040000b7882 */ /* 0x000fde0000000000 */
[----:B------:R-:W-:-:S08]  /*34d0*/  NOP ;  /* 0x0000000000007918 */ /* 0x000fd00000000000 */
[----:B------:R-:W-:Y:S01]  /*34e0*/  QGMMA.64x256x32.F32.E5M2.E5M2 R24, gdesc[UR8], R24 ;  /* 0x03e00000081879f3 */ /* 0x000fe20008703818 */
[----:B------:R-:W-:Y:S02]  /*34f0*/  UIADD3 UR8, UR7, 0x6, URZ ;  /* 0x0000000607087890 */ /* 0x000fe4000fffe03f */
[----:B------:R-:W-:Y:S01]  /*3500*/  UIADD3 UR10, UR34, 0x6, URZ ;  /* 0x00000006220a7890 */ /* 0x000fe2000fffe03f */
[----:B------:R-:W-:Y:S01]  /*3510*/  UMOV UR9, 0x40000040 ;  /* 0x4000004000097882 */ /* 0x000fe20000000000 */
[----:B------:R-:W-:Y:S01]  /*3520*/  UMOV UR11, 0x40000040 ;  /* 0x40000040000b7882 */ /* 0x000fe20000000000 */
[----:B------:R-:W-:-:S06]  /*3530*/  USEL UR7, URZ, 0x1, UP0 ;  /* 0x000000013f077887 */ /* 0x000fcc0008000000 */
[----:B------:R-:W-:-:S15]  /*3540*/  ISETP.NE.AND P0, PT, RZ, UR7, PT ;  /* 0x00000007ff007c0c */ /* 0x000fde000bf05270 */
[----:B------:R-:W-:-:S01]  /*3550*/  NOP ;  /* 0x0000000000007918 */ /* 0x000fc20000000000 */
[----:B------:R-:W-:Y:S03]  /*3560*/  QGMMA.64x256x32.F32.E5M2.E5M2 R24, gdesc[UR8], R24, gsb0 ;  /* 0x03e00000081879f3 */ /* 0x000fe60008003818 */
[----:B------:R-:W-:Y:S02]  /*3570*/  WARPGROUP.DEPBAR.LE gsb0, 0x1 ;  /* 0x00008000000079c5 */ /* 0x000fe40000010100 */
[----:B------:R-:W-:Y:S05]  /*3580*/  @!P0 BRA `(.L_x_27) ;  /* 0x0000000c00708947 */ /* 0x000fea0003800000 */
[----:B------:R-:W-:Y:S02]  /*3590*/  WARPGROUP.DEPBAR.LE gsb0, 0x0 ;  /* 0x00008000000079c5 */ /* 0x000fe40000010000 */
[----:B-----5:R-:W-:-:S01]  /*35a0*/  FADD R227, R25, R227 ;  /* 0x000000e319e37221 */ /* 0x020fc20000000000 */
[----:B------:R-:W-:Y:S01]  /*35b0*/  FADD R226, R26, R226 ;  /* 0x000000e21ae27221 */ /* 0x000fe20000000000 */
[----:B------:R-:W-:-:S01]  /*35c0*/  FADD R225, R27, R225 ;  /* 0x000000e11be17221 */ /* 0x000fc20000000000 */
[----:B------:R-:W-:Y:S01]  /*35d0*/  FADD R224, R28, R224 ;  /* 0x000000e01ce07221 */ /* 0x000fe20000000000 */
[----:B------:R-:W-:-:S01]  /*35e0*/  FADD R223, R29, R223 ;  /* 0x000000df1ddf7221 */ /* 0x000fc20000000000 */
[----:B------:R2:W-:Y:S01]  /*35f0*/  STL [R1+0x98], R227 ;  /* 0x000098e301007387 */ /* 0x0005e20000100800 */
[----:B------:R-:W-:-:S01]  /*3600*/  FADD R222, R30, R222 ;  /* 0x000000de1ede7221 */ /* 0x000fc20000000000 */
[----:B------:R-:W-:Y:S01]  /*3610*/  FADD R221, R31, R221 ;  /* 0x000000dd1fdd7221 */ /* 0x000fe20000000000 */
[----:B------:R-:W-:-:S01]  /*3620*/  FADD R220, R32, R220 ;  /* 0x000000dc20dc7221 */ /* 0x000fc20000000000 */
[----:B------:R-:W-:Y:S01]  /*3630*/  FADD R219, R33, R219 ;  /* 0x000000db21db7221 */ /* 0x000fe20000000000 */
[----:B------:R-:W-:-:S01]  /*3640*/  FADD R218, R34, R218 ;  /* 0x000000da22da7221 */ /* 0x000fc20000000000 */
[----:B------:R-:W-:Y:S01]  /*3650*/  FADD R217, R35, R217 ;  /* 0x000000d923d97221 */ /* 0x000fe20000000000 */
[----:B------:R-:W-:-:S01]  /*3660*/  FADD R216, R36, R216 ;  /* 0x000000d824d87221 */ /* 0x000fc20000000000 */
[----:B------:R-:W-:Y:S01]  /*3670*/  FADD R215, R37, R215 ;  /* 0x000000d725d77221 */ /* 0x000fe20000000000 */
[----:B------:R-:W-:-:S01]  /*3680*/  FADD R214, R38, R214 ;  /* 0x000000d626d67221 */ /* 0x000fc20000000000 */
[----:B--2---:R-:W2:Y:S01]  /*3690*/  LDL.LU R227, [R1+0x28] ;  /* 0x0000280001e37983 */ /* 0x004ea20000300800 */
[----:B------:R-:W-:-:S01]  /*36a0*/  FADD R213, R39, R213 ;  /* 0x000000d527d57221 */ /* 0x000fc20000000000 */
[----:B------:R-:W-:Y:S01]  /*36b0*/  FADD R212, R40, R212 ;  /* 0x000000d428d47221 */ /* 0x000fe20000000000 */
[----:B------:R-:W-:-:S01]  /*36c0*/  FADD R211, R41, R211 ;  /* 0x000000d329d37221 */ /* 0x000fc20000000000 */
[----:B------:R3:W-:Y:S01]  /*36d0*/  STL [R1+0x9c], R226 ;  /* 0x00009ce201007387 */ /* 0x0007e20000100800 */
[----:B------:R-:W-:-:S03]  /*36e0*/  FADD R228, R24, R228 ;  /* 0x000000e418e47221 */ /* 0x000fc60000000000 */
[----:B---3--:R-:W3:Y:S04]  /*36f0*/  LDL.LU R226, [R1+0x24] ;  /* 0x0000240001e27983 */ /* 0x008ee80000300800 */
[----:B------:R4:W-:Y:S04]  /*3700*/  STL [R1+0xa0], R225 ;  /* 0x0000a0e101007387 */ /* 0x0009e80000100800 */
[----:B----4-:R-:W4:Y:S04]  /*3710*/  LDL.LU R225, [R1+0x20] ;  /* 0x0000200001e17983 */ /* 0x010f280000300800 */
[----:B------:R0:W-:Y:S04]  /*3720*/  STL [R1+0xa4], R224 ;  /* 0x0000a4e001007387 */ /* 0x0001e80000100800 */
[----:B0-----:R-:W4:Y:S04]  /*3730*/  LDL.LU R224, [R1+0x1c] ;  /* 0x00001c0001e07983 */ /* 0x001f280000300800 */
        /* <DEDUP_REMOVED lines=13> */
[----:B0-----:R-:W4:Y:S04]  /*3810*/  LDL.LU R217, [R1] ;  /* 0x0000000001d97983 */ /* 0x001f280000300800 */
[----:B------:R-:W-:Y:S04]  /*3820*/  STL [R1+0xc4], R216 ;  /* 0x0000c4d801007387 */ /* 0x000fe80000100800 */
[----:B------:R-:W-:Y:S04]  /*3830*/  STL [R1+0xc8], R215 ;  /* 0x0000c8d701007387 */ /* 0x000fe80000100800 */
[----:B------:R-:W-:Y:S04]  /*3840*/  STL [R1+0xcc], R214 ;  /* 0x0000ccd601007387 */ /* 0x000fe80000100800 */
[----:B------:R-:W-:Y:S04]  /*3850*/  STL [R1+0xd0], R213 ;  /* 0x0000d0d501007387 */ /* 0x000fe80000100800 */
[----:B------:R-:W-:Y:S04]  /*3860*/  STL [R1+0xd4], R212 ;  /* 0x0000d4d401007387 */ /* 0x000fe80000100800 */
[----:B------:R0:W-:Y:S01]  /*3870*/  STL [R1+0xd8], R211 ;  /* 0x0000d8d301007387 */ /* 0x0001e20000100800 */
[----:B--2---:R-:W-:-:S01]  /*3880*/  FADD R227, R134, R227 ;  /* 0x000000e386e37221 */ /* 0x004fc20000000000 */
[----:B---3--:R-:W-:Y:S01]  /*3890*/  FADD R226, R133, R226 ;  /* 0x000000e285e27221 */ /* 0x008fe20000000000 */
[----:B----4-:R-:W-:-:S01]  /*38a0*/  FADD R225, R132, R225 ;  /* 0x000000e184e17221 */ /* 0x010fc20000000000 */
[----:B------:R-:W-:Y:S01]  /*38b0*/  FADD R224, R131, R224 ;  /* 0x000000e083e07221 */ /* 0x000fe20000000000 */
[----:B------:R-:W-:-:S01]  /*38c0*/  FADD R223, R130, R223 ;  /* 0x000000df82df7221 */ /* 0x000fc20000000000 */
[----:B------:R-:W-:Y:S01]  /*38d0*/  FADD R222, R129, R222 ;  /* 0x000000de81de7221 */ /* 0x000fe20000000000 */
[----:B------:R-:W-:-:S01]  /*38e0*/  FADD R221, R128, R221 ;  /* 0x000000dd80dd7221 */ /* 0x000fc20000000000 */
[----:B------:R-:W-:Y:S01]  /*38f0*/  FADD R220, R127, R220 ;  /* 0x000000dc7fdc7221 */ /* 0x000fe20000000000 */
[----:B------:R-:W-:-:S01]  /*3900*/  FADD R219, R126, R219 ;  /* 0x000000db7edb7221 */ /* 0x000fc20000000000 */
[----:B------:R-:W-:Y:S01]  /*3910*/  FADD R218, R125, R218 ;  /* 0x000000da7dda7221 */ /* 0x000fe20000000000 */
[----:B------:R-:W-:-:S05]  /*3920*/  FADD R217, R124, R217 ;  /* 0x000000d97cd97221 */ /* 0x000fca0000000000 */
[----:B------:R2:W-:Y:S04]  /*3930*/  STL [R1], R217 ;  /* 0x000000d901007387 */ /* 0x0005e80000100800 */
[----:B------:R3:W-:Y:S04]  /*3940*/  STL [R1+0x4], R218 ;  /* 0x000004da01007387 */ /* 0x0007e80000100800 */
[----:B------:R4:W-:Y:S04]  /*3950*/  STL [R1+0x8], R219 ;  /* 0x000008db01007387 */ /* 0x0009e80000100800 */
[----:B------:R1:W-:Y:S04]  /*3960*/  STL [R1+0xc], R220 ;  /* 0x00000cdc01007387 */ /* 0x0003e80000100800 */
[----:B------:R1:W-:Y:S04]  /*3970*/  STL [R1+0x10], R221 ;  /* 0x000010dd01007387 */ /* 0x0003e80000100800 */
[----:B------:R1:W-:Y:S04]  /*3980*/  STL [R1+0x14], R222 ;  /* 0x000014de01007387 */ /* 0x0003e80000100800 */
[----:B------:R1:W-:Y:S04]  /*3990*/  STL [R1+0x18], R223 ;  /* 0x000018df01007387 */ /* 0x0003e80000100800 */
[----:B------:R1:W-:Y:S04]  /*39a0*/  STL [R1+0x1c], R224 ;  /* 0x00001ce001007387 */ /* 0x0003e80000100800 */
[----:B0-----:R-:W4:Y:S04]  /*39b0*/  LDL.LU R211, [R1+0x2c] ;  /* 0x00002c0001d37983 */ /* 0x001f280000300800 */
[----:B------:R0:W-:Y:S04]  /*39c0*/  STL [R1+0x20], R225 ;  /* 0x000020e101007387 */ /* 0x0001e80000100800 */
[----:B------:R-:W4:Y:S04]  /*39d0*/  LDL.LU R212, [R1+0x30] ;  /* 0x0000300001d47983 */ /* 0x000f280000300800 */
[----:B------:R0:W-:Y:S04]  /*39e0*/  STL [R1+0x24], R226 ;  /* 0x000024e201007387 */ /* 0x0001e80000100800 */
[----:B------:R-:W4:Y:S04]  /*39f0*/  LDL.LU R213, [R1+0x34] ;  /* 0x0000340001d57983 */ /* 0x000f280000300800 */
[----:B------:R0:W-:Y:S04]  /*3a00*/  STL [R1+0x28], R227 ;  /* 0x000028e301007387 */ /* 0x0001e80000100800 */
[----:B------:R-:W4:Y:S04]  /*3a10*/  LDL.LU R214, [R1+0x38] ;  /* 0x0000380001d67983 */ /* 0x000f280000300800 */
[----:B------:R-:W4:Y:S04]  /*3a20*/  LDL.LU R215, [R1+0x3c] ;  /* 0x00003c0001d77983 */ /* 0x000f280000300800 */
[----:B------:R-:W4:Y:S04]  /*3a30*/  LDL.LU R216, [R1+0x40] ;  /* 0x0000400001d87983 */ /* 0x000f280000300800 */
[----:B--2---:R-:W2:Y:S04]  /*3a40*/  LDL.LU R217, [R1+0x44] ;  /* 0x0000440001d97983 */ /* 0x004ea80000300800 */
[----:B---3--:R-:W3:Y:S04]  /*3a50*/  LDL.LU R218, [R1+0x48] ;  /* 0x0000480001da7983 */ /* 0x008ee80000300800 */
[----:B----4-:R-:W4:Y:S04]  /*3a60*/  LDL.LU R219, [R1+0x4c] ;  /* 0x00004c0001db7983 */ /* 0x010f280000300800 */
[----:B-1----:R-:W4:Y:S04]  /*3a70*/  LDL.LU R220, [R1+0x50] ;  /* 0x0000500001dc7983 */ /* 0x002f280000300800 */
[----:B------:R-:W4:Y:S04]  /*3a80*/  LDL.LU R221, [R1+0x54] ;  /* 0x0000540001dd7983 */ /* 0x000f280000300800 */
[----:B------:R-:W4:Y:S04]  /*3a90*/  LDL.LU R222, [R1+0x58] ;  /* 0x0000580001de7983 */ /* 0x000f280000300800 */
[----:B------:R-:W4:Y:S04]  /*3aa0*/  LDL.LU R223, [R1+0x5c] ;  /* 0x00005c0001df7983 */ /* 0x000f280000300800 */
[----:B------:R-:W4:Y:S04]  /*3ab0*/  LDL.LU R224, [R1+0x60] ;  /* 0x0000600001e07983 */ /* 0x000f280000300800 */
[----:B0-----:R-:W4:Y:S04]  /*3ac0*/  LDL.LU R225, [R1+0x64] ;  /* 0x0000640001e17983 */ /* 0x001f280000300800 */
[----:B------:R-:W4:Y:S04]  /*3ad0*/  LDL.LU R226, [R1+0x68] ;  /* 0x0000680001e27983 */ /* 0x000f280000300800 */
[----:B------:R-:W4:Y:S01]  /*3ae0*/  LDL.LU R227, [R1+0x6c] ;  /* 0x00006c0001e37983 */ /* 0x000f220000300800 */
[----:B------:R-:W-:-:S05]  /*3af0*/  FADD R211, R135, R211 ;  /* 0x000000d387d37221 */ /* 0x000fca0000000000 */
[----:B------:R0:W-:Y:S01]  /*3b00*/  STL [R1+0x2c], R211 ;  /* 0x00002cd301007387 */ /* 0x0001e20000100800 */
[----:B------:R-:W-:-:S03]  /*3b10*/  FADD R212, R136, R212 ;  /* 0x000000d488d47221 */ /* 0x000fc60000000000 */
[----:B0-----:R0:W5:Y:S01]  /*3b20*/  LDL.LU R211, [R1+0xd8] ;  /* 0x0000d80001d37983 */ /* 0x0011620000300800 */
[----:B------:R-:W-:-:S03]  /*3b30*/  FADD R213, R137, R213 ;  /* 0x000000d589d57221 */ /* 0x000fc60000000000 */
[----:B------:R1:W-:Y:S01]  /*3b40*/  STL [R1+0x30], R212 ;  /* 0x000030d401007387 */ /* 0x0003e20000100800 */
[----:B------:R-:W-:-:S01]  /*3b50*/  FADD R214, R138, R214 ;  /* 0x000000d68ad67221 */ /* 0x000fc20000000000 */
[----:B------:R-:W-:Y:S02]  /*3b60*/  FADD R215, R139, R215 ;  /* 0x000000d78bd77221 */ /* 0x000fe40000000000 */
[----:B-1----:R0:W5:Y:S01]  /*3b70*/  LDL.LU R212, [R1+0xd4] ;  /* 0x0000d40001d47983 */ /* 0x0021620000300800 */
[----:B------:R-:W-:-:S03]  /*3b80*/  FADD R216, R140, R216 ;  /* 0x000000d88cd87221 */ /* 0x000fc60000000000 */
[----:B------:R1:W-:Y:S01]  /*3b90*/  STL [R1+0x34], R213 ;  /* 0x000034d501007387 */ /* 0x0003e20000100800 */
[----:B--2---:R-:W-:-:S03]  /*3ba0*/  FADD R217, R141, R217 ;  /* 0x000000d98dd97221 */ /* 0x004fc60000000000 */
[----:B-1----:R0:W5:Y:S01]  /*3bb0*/  LDL.LU R213, [R1+0xd0] ;  /* 0x0000d00001d57983 */ /* 0x0021620000300800 */
[----:B---3--:R-:W-:-:S03]  /*3bc0*/  FADD R218, R142, R218 ;  /* 0x000000da8eda7221 */ /* 0x008fc60000000000 */
[----:B------:R1:W-:Y:S01]  /*3bd0*/  STL [R1+0x38], R214 ;  /* 0x000038d601007387 */ /* 0x0003e20000100800 */
[----:B----4-:R-:W-:-:S01]  /*3be0*/  FADD R219, R143, R219 ;  /* 0x000000db8fdb7221 */ /* 0x010fc20000000000 */
[----:B------:R-:W-:Y:S02]  /*3bf0*/  FADD R220, R144, R220 ;  /* 0x000000dc90dc7221 */ /* 0x000fe40000000000 */
[----:B-1----:R0:W5:Y:S04]  /*3c00*/  LDL.LU R214, [R1+0xcc] ;  /* 0x0000cc0001d67983 */ /* 0x0021680000300800 */
[----:B------:R1:W-:Y:S01]  /*3c10*/  STL [R1+0x3c], R215 ;  /* 0x00003cd701007387 */ /* 0x0003e20000100800 */
[----:B------:R-:W-:-:S01]  /*3c20*/  FADD R221, R145, R221 ;  /* 0x000000dd91dd7221 */ /* 0x000fc20000000000 */
[----:B------:R-:W-:-:S02]  /*3c30*/  FADD R222, R146, R222 ;  /* 0x000000de92de7221 */ /* 0x000fc40000000000 */
[----:B-1----:R0:W5:Y:S04]  /*3c40*/  LDL.LU R215, [R1+0xc8] ;  /* 0x0000c80001d77983 */ /* 0x0021680000300800 */
[----:B------:R1:W-:Y:S01]  /*3c50*/  STL [R1+0x40], R216 ;  /* 0x000040d801007387 */ /* 0x0003e20000100800 */
[----:B------:R-:W-:-:S03]  /*3c60*/  FADD R223, R147, R223 ;  /* 0x000000df93df7221 */ /* 0x000fc60000000000 */
        /* <DEDUP_REMOVED lines=13> */
[----:B------:R1:W-:Y:S04]  /*3d40*/  STL [R1+0x54], R221 ;  /* 0x000054dd01007387 */ /* 0x0003e80000100800 */
        /* <DEDUP_REMOVED lines=12> */
[----:B-1----:R0:W5:Y:S01]  /*3e10*/  LDL.LU R227, [R1+0x98] ;  /* 0x0000980001e37983 */ /* 0x0021620000300800 */
        /* <DEDUP_REMOVED lines=82> */
[----:B0-----:R-:W-:-:S06]  /*4340*/  UMOV UR6, URZ ;  /* 0x0000003f00067c82 */ /* 0x001fcc0008000000 */
.L_x_27:
[----:B------:R-:W-:Y:S05]  /*4350*/  @!P1 BRA `(.L_x_28) ;  /* 0x0000000000049947 */ /* 0x000fea0003800000 */
[----:B------:R-:W-:Y:S01]  /*4360*/  BPT.TRAP 0x1 ;  /* 0x000000040000795c */ /* 0x000fe20000300000 */
.L_x_28:
[----:B------:R-:W-:Y:S02]  /*4370*/  UISETP.GT.U32.AND UP0, UPT, UR15, 0x1, UPT ;  /* 0x000000010f00788c */ /* 0x000fe4000bf04070 */
[----:B------:R-:W-:-:S04]  /*4380*/  ULEA UR8, UR33, UR22, 0x3 ;  /* 0x0000001621087291 */ /* 0x000fc8000f8e183f */
[----:B------:R-:W-:Y:S01]  /*4390*/  UIADD3 UR8, UR8, 0x28, URZ ;  /* 0x0000002808087890 */ /* 0x000fe2000fffe03f */
[----:B------:R-:W-:-:S03]  /*43a0*/  PLOP3.LUT P0, PT, PT, PT, UP0, 0x80, 0x0 ;  /* 0x000000000000781c */ /* 0x000fc60003f0f008 */
[----:B------:R-:W-:-:S09]  /*43b0*/  UPRMT UR8, URZ, 0x654, UR8 ;  /* 0x000006543f087896 */ /* 0x000fd20008000008 */
[----:B------:R-:W-:Y:S01]  /*43c0*/  SYNCS.ARRIVE.TRANS64.RED.A1T0 RZ, [UR8], RZ ;  /* 0x000000ffffff79a7 */ /* 0x000fe20008100408 */
[----:B------:R-:W-:Y:S05]  /*43d0*/  @P0 BRA `(.L_x_29) ;  /* 0x0000000000040947 */ /* 0x000fea0003800000 */
[----:B------:R-:W-:Y:S01]  /*43e0*/  BPT.TRAP 0x1 ;  /* 0x000000040000795c */ /* 0x000fe20000300000 */
.L_x_29:
[----:B------:R-:W-:Y:S02]  /*43f0*/  UISETP.GT.AND UP2, UPT, UR25, 0x1, UPT ;  /* 0x000000011900788c */ /* 0x000fe4000bf44270 */
[----:B------:R-:W-:Y:S02]  /*4400*/  UIADD3 UR24, UR24, 0x1, URZ ;  /* 0x0000000118187890 */ /* 0x000fe4000fffe03f */
[----:B------:R-:W-:Y:S02]  /*4410*/  UIADD3 UR33, UR33, 0x1, URZ ;  /* 0x0000000121217890 */ /* 0x000fe4000fffe03f */
[----:B------:R-:W-:Y:S01]  /*4420*/  PLOP3.LUT P0, PT, PT, PT, UP2, 0x80, 0x0 ;  /* 0x000000000000781c */ /* 0x000fe20003f0f028 */
[----:B------:R-:W-:Y:S02]  /*4430*/  UISETP.NE.AND UP0, UPT, UR24, 0x5, UPT ;  /* 0x000000051800788c */ /* 0x000fe4000bf05270 */
[----:B------:R-:W-:Y:S02]  /*4440*/  UIADD3 UR9, UR25, -0x1, URZ ;  /* 0xffffffff19097890 */ /* 0x000fe4000fffe03f */
[----:B------:R-:W-:-:S02]  /*4450*/  USEL UR8, URZ, 0x1, UP0 ;  /* 0x000000013f087887 */ /* 0x000fc40008000000 */
[----:B------:R-:W-:Y:S02]  /*4460*/  UISETP.NE.AND UP1, UPT, UR33, 0x5, UPT ;  /* 0x000000052100788c */ /* 0x000fe4000bf25270 */
[----:B------:R-:W-:Y:S02]  /*4470*/  ULOP3.LUT UR23, UR23, UR8, URZ, 0x3c, !UPT ;  /* 0x0000000817177292 */ /* 0x000fe4000f8e3c3f */
[----:B------:R-:W-:Y:S02]  /*4480*/  USEL UR24, UR24, URZ, UP0 ;  /* 0x0000003f18187287 */ /* 0x000fe40008000000 */
[----:B------:R-:W-:Y:S01]  /*4490*/  USEL UR33, UR33, URZ, UP1 ;  /* 0x0000003f21217287 */ /* 0x000fe20008800000 */
[----:B------:R-:W-:Y:S01]  /*44a0*/  UMOV UR8, 0x1 ;  /* 0x0000000100087882 */ /* 0x000fe20000000000 */
[----:B------:R-:W-:Y:S01]  /*44b0*/  UMOV UR25, UR9 ;  /* 0x0000000900197c82 */ /* 0x000fe20008000000 */
[----:B------:R-:W-:Y:S09]  /*44c0*/  @P0 BRA `(.L_x_30) ;  /* 0xffffffec00500947 */ /* 0x000ff2000383ffff */
.L_x_22:
[----:B------:R-:W-:-:S04]  /*44d0*/  UISETP.NE.AND UP0, UPT, UR6, URZ, UPT ;  /* 0x0000003f0600728c */ /* 0x000fc8000bf05270 */
[----:B------:R-:W-:-:S06]  /*44e0*/  USEL UR6, URZ, 0x1, !UP0 ;  /* 0x000000013f067887 */ /* 0x000fcc000c000000 */
[----:B------:R-:W-:-:S13]  /*44f0*/  ISETP.NE.AND P0, PT, RZ, UR6, PT ;  /* 0x00000006ff007c0c */ /* 0x000fda000bf05270 */
[----:B------:R-:W-:Y:S05]  /*4500*/  @!P0 BRA `(.L_x_31) ;  /* 0x0000000c00c48947 */ /* 0x000fea0003800000 */
[----:B------:R-:W-:Y:S02]  /*4510*/  WARPGROUP.DEPBAR.LE gsb0, 0x0 ;  /* 0x00008000000079c5 */ /* 0x000fe40000010000 */
[----:B-----5:R-:W-:Y:S01]  /*4520*/  FADD R227, R25, R227 ;  /* 0x000000e319e37221 */ /* 0x020fe20000000000 */
[----:B------:R-:W-:-:S04]  /*4530*/  FADD R228, R24, R228 ;  /* 0x000000e418e47221 */ /* 0x000fc80000000000 */
[----:B------:R2:W-:Y:S04]  /*4540*/  STL [R1+0x98], R227 ;  /* 0x000098e301007387 */ /* 0x0005e80000100800 */
[----:B--2---:R-:W2:Y:S04]  /*4550*/  LDL.LU R227, [R1+0x6c] ;  /* 0x00006c0001e37983 */ /* 0x004ea80000300800 */
[----:B--2---:R2:W-:Y:S04]  /*4560*/  STL [R1+0x9c], R227 ;  /* 0x00009ce301007387 */ /* 0x0045e80000100800 */
        /* <DEDUP_REMOVED lines=52> */
[----:B--2---:R-:W2:Y:S01]  /*48b0*/  LDL.LU R227, [R1] ;  /* 0x0000000001e37983 */ /* 0x004ea20000300800 */
[----:B------:R-:W-:Y:S01]  /*48c0*/  FADD R226, R26, R226 ;  /* 0x000000e21ae27221 */ /* 0x000fe20000000000 */
        /* <DEDUP_REMOVED lines=97> */
[----:B--2---:R-:W-:-:S05]  /*4ee0*/  FADD R227, R124, R227 ;  /* 0x000000e37ce37221 */ /* 0x004fca0000000000 */
[----:B------:R2:W-:Y:S04]  /*4ef0*/  STL [R1], R227 ;  /* 0x000000e301007387 */ /* 0x0005e80000100800 */
[----:B--2---:R-:W2:Y:S02]  /*4f00*/  LDL.LU R227, [R1+0x104] ;  /* 0x0001040001e37983 */ /* 0x004ea40000300800 */
[----:B--2---:R-:W-:-:S05]  /*4f10*/  FADD R227, R125, R227 ;  /* 0x000000e37de37221 */ /* 0x004fca0000000000 */
[----:B------:R2:W-:Y:S04]  /*4f20*/  STL [R1+0x4], R227 ;  /* 0x000004e301007387 */ /* 0x0005e80000100800 */
        /* <DEDUP_REMOVED lines=78> */
[----:B--2---:R2:W5:Y:S02]  /*5410*/  LDL.LU R227, [R1+0x98] ;  /* 0x0000980001e37983 */ /* 0x0045640000300800 */
.L_x_31:
[----:B-1----:R-:W-:-:S04]  /*5420*/  IMAD.U32 R229, RZ, RZ, UR26 ;  /* 0x0000001affe57e24 */ /* 0x002fc8000f8e00ff */
[----:B------:R1:W-:Y:S01]  /*5430*/  SYNCS.ARRIVE.TRANS64.A1T0 RZ, [R229+UR28], RZ ;  /* 0x000000ffe5ff79a7 */ /* 0x0003e2000810001c */
[----:B------:R-:W-:Y:S02]  /*5440*/  WARPGROUP.DEPBAR.LE gsb0, 0x0 ;  /* 0x00008000000079c5 */ /* 0x000fe40000010000 */
[----:B------:R-:W3:Y:S02]  /*5450*/  LDC R24, c[0x0][0x28c] ;  /* 0x0000a300ff187b82 */ /* 0x000ee40000000800 */
[----:B---3--:R-:W-:-:S13]  /*5460*/  ISETP.GE.AND P0, PT, R24, 0x1, PT ;  /* 0x000000011800780c */ /* 0x008fda0003f06270 */
[----:B-1----:R-:W-:Y:S05]  /*5470*/  @!P0 BRA `(.L_x_32) ;  /* 0x0000000000408947 */ /* 0x002fea0003800000 */
[----:B------:R-:W-:-:S06]  /*5480*/  UISETP.NE.AND UP0, UPT, UR30, 0x3, UPT ;  /* 0x000000031e00788c */ /* 0x000fcc000bf05270 */
[----:B------:R-:W-:-:S13]  /*5490*/  PLOP3.LUT P0, PT, PT, PT, UP0, 0x80, 0x0 ;  /* 0x000000000000781c */ /* 0x000fda0003f0f008 */
[----:B------:R-:W-:Y:S05]  /*54a0*/  @!P0 BRA `(.L_x_33) ;  /* 0x0000000000048947 */ /* 0x000fea0003800000 */
[----:B------:R-:W-:Y:S01]  /*54b0*/  BPT.TRAP 0x1 ;  /* 0x000000040000795c */ /* 0x000fe20000300000 */
.L_x_33:
[----:B------:R-:W-:Y:S02]  /*54c0*/  UIADD3 UR8, UR19, UR5, URZ ;  /* 0x0000000513087290 */ /* 0x000fe4000fffe03f */
[----:B------:R-:W-:Y:S02]  /*54d0*/  UISETP.GT.U32.AND UP0, UPT, UR15, 0x1, UPT ;  /* 0x000000010f00788c */ /* 0x000fe4000bf04070 */
[----:B------:R-:W-:-:S04]  /*54e0*/  UIMAD.WIDE.U32 UR6, UR8, -0x33333333, URZ ;  /* 0xcccccccd080678a5 */ /* 0x000fc8000f8e003f */
[----:B------:R-:W-:Y:S01]  /*54f0*/  USHF.R.U32.HI UR6, URZ, 0x2, UR7 ;  /* 0x000000023f067899 */ /* 0x000fe20008011607 */
[----:B------:R-:W-:-:S03]  /*5500*/  PLOP3.LUT P0, PT, PT, PT, UP0, 0x80, 0x0 ;  /* 0x000000000000781c */ /* 0x000fc60003f0f008 */
[----:B------:R-:W-:-:S04]  /*5510*/  UIMAD UR8, UR6, -0x5, UR8 ;  /* 0xfffffffb060878a4 */ /* 0x000fc8000f8e0208 */
[----:B------:R-:W-:-:S04]  /*5520*/  ULEA UR8, UR8, UR22, 0x3 ;  /* 0x0000001608087291 */ /* 0x000fc8000f8e183f */
[----:B------:R-:W-:-:S04]  /*5530*/  UIADD3 UR8, UR8, 0x28, URZ ;  /* 0x0000002808087890 */ /* 0x000fc8000fffe03f */
[----:B------:R-:W-:-:S09]  /*5540*/  UPRMT UR8, URZ, 0x654, UR8 ;  /* 0x000006543f087896 */ /* 0x000fd20008000008 */
[----:B------:R-:W-:Y:S01]  /*5550*/  SYNCS.ARRIVE.TRANS64.RED.A1T0 RZ, [UR8], RZ ;  /* 0x000000ffffff79a7 */ /* 0x000fe20008100408 */
[----:B------:R-:W-:Y:S05]  /*5560*/  @P0 BRA `(.L_x_32) ;  /* 0x0000000000040947 */ /* 0x000fea0003800000 */
[----:B------:R-:W-:Y:S01]  /*5570*/  BPT.TRAP 0x1 ;  /* 0x000000040000795c */ /* 0x000fe20000300000 */
.L_x_32:
[----:B-----5:R1:W-:Y:S01]  /*5580*/  STL [R1+0x98], R0 ;  /* 0x0000980001007387 */ /* 0x0203e20000100800 */
[----:B------:R-:W-:Y:S01]  /*5590*/  IMAD.U32 R24, RZ, RZ, UR27 ;  /* 0x0000001bff187e24 */ /* 0x000fe2000f8e00ff */
[----:B------:R-:W-:Y:S01]  /*55a0*/  UIADD3 UR5, UR29, UR5, URZ ;  /* 0x000000051d057290 */ /* 0x000fe2000fffe03f */
[----:B------:R-:W3:Y:S01]  /*55b0*/  LDC R35, c[0x0][0x288] ;  /* 0x0000a200ff237b82 */ /* 0x000ee20000000800 */
[----:B-1----:R-:W4:Y:S02]  /*55c0*/  LDL R0, [R1+0x84] ;  /* 0x0000840001007983 */ /* 0x002f240000100800 */
[----:B------:R-:W-:Y:S01]  /*55d0*/  SHF.L.U32 R24, R24, 0x1f, RZ ;  /* 0x0000001f18187819 */ /* 0x000fe200000006ff */
[----:B------:R-:W-:Y:S02]  /*55e0*/  UISETP.GT.U32.AND UP0, UPT, UR5, 0x4, UPT ;  /* 0x000000040500788c */ /* 0x000fe4000bf04070 */
[----:B------:R-:W-:Y:S01]  /*55f0*/  UISETP.GE.U32.AND UP1, UPT, UR29, 0x5, UPT ;  /* 0x000000051d00788c */ /* 0x000fe2000bf26070 */
[----:B------:R-:W1:Y:S01]  /*5600*/  SYNCS.PHASECHK.TRANS64.TRYWAIT P0, [UR18+0x8], R24 ;  /* 0x00000818ff0075a7 */ /* 0x000e620008000152 */
[----:B------:R-:W-:-:S02]  /*5610*/  UISETP.LT.U32.AND UP0, UPT, UR29, 0x5, UP0 ;  /* 0x000000051d00788c */ /* 0x000fc40008701070 */
[----:B------:R-:W-:Y:S02]  /*5620*/  UIMAD.WIDE.U32 UR6, UR5, -0x33333333, URZ ;  /* 0xcccccccd050678a5 */ /* 0x000fe4000f8e003f */
[----:B------:R-:W-:Y:S02]  /*5630*/  USEL UR8, URZ, 0x1, !UP0 ;  /* 0x000000013f087887 */ /* 0x000fe4000c000000 */
[----:B------:R-:W-:Y:S01]  /*5640*/  USHF.R.U32.HI UR6, URZ, 0x2, UR7 ;  /* 0x000000023f067899 */ /* 0x000fe20008011607 */
[----:B----4-:R-:W-:Y:S02]  /*5650*/  IMAD.SHL.U32 R32, R0, 0x2, RZ ;  /* 0x0000000200207824 */ /* 0x010fe400078e00ff */
[----:B------:R4:W5:Y:S01]  /*5660*/  LDL.LU R0, [R1+0x98] ;  /* 0x0000980001007983 */ /* 0x0009620000300800 */
[----:B------:R-:W-:Y:S02]  /*5670*/  ULOP3.LUT UR4, UR4, UR8, URZ, 0x3c, !UPT ;  /* 0x0000000804047292 */ /* 0x000fe4000f8e3c3f */
[----:B------:R-:W-:Y:S01]  /*5680*/  UIMAD UR5, UR6, -0x5, UR5 ;  /* 0xfffffffb060578a4 */ /* 0x000fe2000f8e0205 */
[----:B------:R-:W-:Y:S01]  /*5690*/  SHF.R.S32.HI R33, RZ, 0x1f, R32 ;  /* 0x0000001fff217819 */ /* 0x000fe20000011420 */
[----:B------:R-:W-:Y:S01]  /*56a0*/  @UP1 ULOP3.LUT UR4, UR4, 0x1, UR6, 0x78, !UPT ;  /* 0x0000000104041892 */ /* 0x000fe2000f8e7806 */
[----:B-1-3--:R-:W-:Y:S11]  /*56b0*/  @!P0 BRA `(.L_x_34) ;  /* 0x000000a800a08947 */ /* 0x00aff60003800000 */
.L_x_321:
[----:B------:R3:W-:Y:S01]  /*56c0*/  STL [R1+0xa0], R3 ;  /* 0x0000a00301007387 */ /* 0x0007e20000100800 */
[----:B------:R-:W-:Y:S01]  /*56d0*/  ULDC.64 UR6, c[0x0][0x5d0] ;  /* 0x0001740000067ab9 */ /* 0x000fe20000000a00 */
[----:B------:R-:W-:Y:S02]  /*56e0*/  ULDC UR8, c[0x0][0x284] ;  /* 0x0000a10000087ab9 */ /* 0x000fe40000000800 */
[----:B---3--:R-:W3:Y:S04]  /*56f0*/  LDL.LU R3, [R1+0x80] ;  /* 0x0000800001037983 */ /* 0x008ee80000300800 */
[----:B------:R0:W-:Y:S04]  /*5700*/  STL [R1+0x9c], R2 ;  /* 0x00009c0201007387 */ /* 0x0001e80000100800 */
[----:B0-----:R-:W2:Y:S04]  /*5710*/  LDL R2, [R1+0x7c] ;  /* 0x00007c0001027983 */ /* 0x001ea80000100800 */
[----:B-----5:R0:W-:Y:S04]  /*5720*/  STL [R1+0x98], R0 ;  /* 0x0000980001007387 */ /* 0x0201e80000100800 */
[----:B0-----:R-:W4:Y:S01]  /*5730*/  LDL R0, [R1+0x70] ;  /* 0x0000700001007983 */ /* 0x001f220000100800 */
[----:B---3--:R-:W-:-:S03]  /*5740*/  IMAD.SHL.U32 R37, R3, 0x100, RZ ;  /* 0x0000010003257824 */ /* 0x008fc600078e00ff */
[----:B------:R0:W5:Y:S01]  /*5750*/  LDL.LU R3, [R1+0xa0] ;  /* 0x0000a00001037983 */ /* 0x0001620000300800 */
[----:B--2---:R-:W-:-:S03]  /*5760*/  IMAD.SHL.U32 R34, R2, 0x40, RZ ;  /* 0x0000004002227824 */ /* 0x004fc600078e00ff */
[----:B------:R0:W5:Y:S01]  /*5770*/  LDL.LU R2, [R1+0x9c] ;  /* 0x00009c0001027983 */ /* 0x0001620000300800 */
[----:B----4-:R-:W-:Y:S01]  /*5780*/  SHF.R.S32.HI R38, RZ, 0x1f, R0 ;  /* 0x0000001fff267819 */ /* 0x010fe20000011400 */
[----:B-1----:R-:W-:-:S04]  /*5790*/  IMAD.WIDE.U32 R24, R0, UR6, R32 ;  /* 0x0000000600187c25 */ /* 0x002fc8000f8e0020 */
[----:B------:R-:W-:-:S04]  /*57a0*/  IMAD R26, R38, UR6, RZ ;  /* 0x00000006261a7c24 */ /* 0x000fc8000f8e02ff */
[----:B------:R-:W-:Y:S02]  /*57b0*/  IMAD R27, R0, UR7, R26 ;  /* 0x00000007001b7c24 */ /* 0x000fe4000f8e021a */
[----:B------:R0:W5:Y:S01]  /*57c0*/  LDL.LU R0, [R1+0x98] ;  /* 0x0000980001007983 */ /* 0x0001620000300800 */
[----:B------:R-:W-:-:S04]  /*57d0*/  ISETP.GE.AND P0, PT, R34, UR8, PT ;  /* 0x0000000822007c0c */ /* 0x000fc8000bf06270 */
[C---:B------:R-:W-:Y:S02]  /*57e0*/  ISETP.GE.OR P0, PT, R37.reuse, R35, P0 ;  /* 0x000000232500720c */ /* 0x040fe40000706670 */
[----:B------:R-:W-:Y:S02]  /*57f0*/  SHF.R.S32.HI R36, RZ, 0x1f, R37 ;  /* 0x0000001fff247819 */ /* 0x000fe40000011425 */
[----:B------:R-:W-:-:S04]  /*5800*/  IADD3 R24, P1, R37, R24, RZ ;  /* 0x0000001825187210 */ /* 0x000fc80007f3e0ff */
[----:B------:R-:W-:-:S05]  /*5810*/  IADD3.X R25, R36, R25, R27, P1, !PT ;  /* 0x0000001924197210 */ /* 0x000fca0000ffe41b */
[----:B0-----:R-:W-:Y:S05]  /*5820*/  @P0 BRA `(.L_x_35) ;  /* 0x0000008c00d40947 */ /* 0x001fea0003800000 */
[----:B------:R0:W-:Y:S01]  /*5830*/  STL.64 [R1+0xa8], R4 ;  /* 0x0000a80401007387 */ /* 0x0001e20000100a00 */
[----:B------:R-:W1:Y:S01]  /*5840*/  LDC.64 R28, c[0x0][0x5c8] ;  /* 0x00017200ff1c7b82 */ /* 0x000e620000000a00 */
[----:B------:R-:W-:Y:S02]  /*5850*/  ULDC.64 UR6, c[0x0][0x5c0] ;  /* 0x0001700000067ab9 */ /* 0x000fe40000000a00 */
[----:B0-----:R-:W2:Y:S04]  /*5860*/  LDL.64 R4, [R1+0x88] ;  /* 0x0000880001047983 */ /* 0x001ea80000100a00 */
[----:B-----5:R0:W-:Y:S04]  /*5870*/  STL [R1+0xa0], R3 ;  /* 0x0000a00301007387 */ /* 0x0201e80000100800 */
[----:B0-----:R-:W2:Y:S04]  /*5880*/  LDL.LU R3, [R1+0x7c] ;  /* 0x00007c0001037983 */ /* 0x001ea80000300800 */
[----:B------:R0:W-:Y:S04]  /*5890*/  STL [R1+0x9c], R2 ;  /* 0x00009c0201007387 */ /* 0x0001e80000100800 */
[----:B0-----:R-:W3:Y:S04]  /*58a0*/  LDL R2, [R1+0x84] ;  /* 0x0000840001027983 */ /* 0x001ee80000100800 */
[----:B------:R0:W-:Y:S04]  /*58b0*/  STL [R1+0x98], R0 ;  /* 0x0000980001007387 */ /* 0x0001e80000100800 */
[----:B0-----:R-:W4:Y:S01]  /*58c0*/  LDL R0, [R1+0x90] ;  /* 0x0000900001007983 */ /* 0x001f220000100800 */
[----:B--2---:R-:W-:-:S03]  /*58d0*/  IMAD.WIDE R30, R3, 0x40, R4 ;  /* 0x00000040031e7825 */ /* 0x004fc600078e0204 */
[----:B------:R0:W5:Y:S01]  /*58e0*/  LDL.LU.64 R4, [R1+0xa8] ;  /* 0x0000a80001047983 */ /* 0x0001620000300a00 */
[-C--:B-1----:R-:W-:Y:S02]  /*58f0*/  IMAD R26, R31, R28.reuse, RZ ;  /* 0x0000001c1f1a7224 */ /* 0x082fe400078e02ff */
[C---:B------:R-:W-:Y:S01]  /*5900*/  IMAD.WIDE.U32 R24, R30.reuse, R28, R24 ;  /* 0x0000001c1e187225 */ /* 0x040fe200078e0018 */
[----:B------:R0:W5:Y:S03]  /*5910*/  LDL.LU R3, [R1+0xa0] ;  /* 0x0000a00001037983 */ /* 0x0001660000300800 */
[----:B------:R-:W-:Y:S01]  /*5920*/  IMAD R27, R30, R29, R26 ;  /* 0x0000001d1e1b7224 */ /* 0x000fe200078e021a */
[----:B------:R-:W-:Y:S02]  /*5930*/  LEA R26, P0, R28, R24, 0x3 ;  /* 0x000000181c1a7211 */ /* 0x000fe400078018ff */
[----:B------:R-:W-:Y:S01]  /*5940*/  IADD3 R24, P1, R24, UR6, RZ ;  /* 0x0000000618187c10 */ /* 0x000fe2000ff3e0ff */
[----:B------:R-:W-:Y:S01]  /*5950*/  IMAD.IADD R27, R25, 0x1, R27 ;  /* 0x00000001191b7824 */ /* 0x000fe200078e021b */
[----:B------:R-:W-:-:S04]  /*5960*/  IADD3 R26, P3, R26, UR6, RZ ;  /* 0x000000061a1a7c10 */ /* 0x000fc8000ff7e0ff */
[----:B------:R-:W-:Y:S01]  /*5970*/  LEA.HI.X R29, R28, R27, R29, 0x3, P0 ;  /* 0x0000001b1c1d7211 */ /* 0x000fe200000f1c1d */
[----:B---3--:R-:W-:Y:S01]  /*5980*/  IMAD R28, R2, -0x2, R35 ;  /* 0xfffffffe021c7824 */ /* 0x008fe200078e0223 */
[----:B------:R-:W-:Y:S01]  /*5990*/  FSETP.NEU.AND P0, PT, RZ, UR31, PT ;  /* 0x0000001fff007c0b */ /* 0x000fe2000bf0d000 */
[----:B------:R0:W5:Y:S01]  /*59a0*/  LDL.LU R2, [R1+0x9c] ;  /* 0x00009c0001027983 */ /* 0x0001620000300800 */
[----:B------:R-:W-:Y:S01]  /*59b0*/  IADD3.X R25, R27, UR7, RZ, P1, !PT ;  /* 0x000000071b197c10 */ /* 0x000fe20008ffe4ff */
[----:B------:R-:W-:Y:S01]  /*59c0*/  BSSY B0, `(.L_x_35) ;  /* 0x00008db000007945 */ /* 0x000fe20003800000 */
[----:B------:R-:W-:Y:S01]  /*59d0*/  IADD3.X R27, R29, UR7, RZ, P3, !PT ;  /* 0x000000071d1b7c10 */ /* 0x000fe20009ffe4ff */
[----:B----4-:R-:W-:Y:S02]  /*59e0*/  IMAD.IADD R39, R0, 0x1, -R34 ;  /* 0x0000000100277824 */ /* 0x010fe400078e0a22 */
[----:B------:R0:W5:Y:S01]  /*59f0*/  LDL.LU R0, [R1+0x98] ;  /* 0x0000980001007983 */ /* 0x0001620000300800 */
[----:B------:R-:W-:-:S05]  /*5a00*/  IMAD.IADD R34, R28, 0x1, -R37 ;  /* 0x000000011c227824 */ /* 0x000fca00078e0a25 */
[----:B------:R-:W-:Y:S05]  /*5a10*/  @!P0 BRA `(.L_x_36) ;  /* 0x0000006800dc8947 */ /* 0x000fea0003800000 */
[----:B-----5:R1:W-:Y:S01]  /*5a20*/  STL [R1+0x98], R0 ;  /* 0x0000980001007387 */ /* 0x0203e20000100800 */
[----:B------:R-:W-:Y:S01]  /*5a30*/  ULDC.64 UR6, c[0x0][0x5b8] ;  /* 0x00016e0000067ab9 */ /* 0x000fe20000000a00 */
[----:B------:R-:W-:Y:S02]  /*5a40*/  ULDC.64 UR8, c[0x0][0x5a8] ;  /* 0x00016a0000087ab9 */ /* 0x000fe40000000a00 */
[----:B-1----:R-:W2:Y:S01]  /*5a50*/  LDL.LU R0, [R1+0x70] ;  /* 0x0000700001007983 */ /* 0x002ea20000300800 */
[----:B------:R-:W-:Y:S01]  /*5a60*/  IMAD R28, R38, UR6, RZ ;  /* 0x00000006261c7c24 */ /* 0x000fe2000f8e02ff */
[----:B------:R-:W-:Y:S01]  /*5a70*/  BSSY B1, `(.L_x_37) ;  /* 0x0000011000017945 */ /* 0x000fe20003800000 */
[----:B--2---:R-:W-:-:S04]  /*5a80*/  IMAD.WIDE.U32 R32, R0, UR6, R32 ;  /* 0x0000000600207c25 */ /* 0x004fc8000f8e0020 */
[----:B------:R-:W-:Y:S01]  /*5a90*/  IMAD R29, R0, UR7, R28 ;  /* 0x00000007001d7c24 */ /* 0x000fe2000f8e021c */
[----:B------:R-:W-:Y:S01]  /*5aa0*/  IADD3 R32, P0, R37, R32, RZ ;  /* 0x0000002025207210 */ /* 0x000fe20007f1e0ff */
[----:B------:R1:W5:Y:S01]  /*5ab0*/  LDL.LU R0, [R1+0x98] ;  /* 0x0000980001007983 */ /* 0x0003620000300800 */
[----:B------:R-:W-:Y:S02]  /*5ac0*/  ULDC.64 UR6, c[0x0][0x5b0] ;  /* 0x00016c0000067ab9 */ /* 0x000fe40000000a00 */
[----:B------:R-:W-:Y:S01]  /*5ad0*/  IADD3.X R33, R36, R33, R29, P0, !PT ;  /* 0x0000002124217210 */ /* 0x000fe200007fe41d */
[----:B------:R-:W-:Y:S01]  /*5ae0*/  IMAD R35, R31, UR6, RZ ;  /* 0x000000061f237c24 */ /* 0x000fe2000f8e02ff */
[----:B------:R-:W-:Y:S01]  /*5af0*/  ISETP.GE.AND P0, PT, R39, 0x1, PT ;  /* 0x000000012700780c */ /* 0x000fe20003f06270 */
[----:B------:R-:W-:-:S03]  /*5b00*/  IMAD.WIDE.U32 R28, R30, UR6, R32 ;  /* 0x000000061e1c7c25 */ /* 0x000fc6000f8e0020 */
[----:B------:R-:W-:Y:S01]  /*5b10*/  ISETP.LT.OR P4, PT, R34, 0x1, !P0 ;  /* 0x000000012200780c */ /* 0x000fe20004781670 */
[----:B------:R-:W-:Y:S01]  /*5b20*/  IMAD R35, R30, UR7, R35 ;  /* 0x000000071e237c24 */ /* 0x000fe2000f8e0223 */
[----:B------:R-:W-:-:S04]  /*5b30*/  IADD3 R28, P1, R28, UR8, RZ ;  /* 0x000000081c1c7c10 */ /* 0x000fc8000ff3e0ff */
[--C-:B------:R-:W-:Y:S02]  /*5b40*/  IADD3.X R29, R29, UR9, R35.reuse, P1, !PT ;  /* 0x000000091d1d7c10 */ /* 0x100fe40008ffe423 */
[----:B------:R-:W-:-:S05]  /*5b50*/  PRMT R35, RZ, 0x7610, R35 ;  /* 0x00007610ff237816 */ /* 0x000fca0000000023 */
[----:B-1----:R-:W-:Y:S05]  /*5b60*/  @P4 BRA `(.L_x_38) ;  /* 0x0000000000044947 */ /* 0x002fea0003800000 */
[----:B------:R1:W5:Y:S02]  /*5b70*/  LDG.E.U8 R35, desc[UR20][R28.64] ;  /* 0x000000141c237981 */ /* 0x000364000c1e1100 */
.L_x_38:
[----:B------:R-:W-:Y:S05]  /*5b80*/  BSYNC B1 ;  /* 0x0000000000017941 */ /* 0x000fea0003800000 */
.L_x_37:
[----:B-----5:R-:W-:Y:S01]  /*5b90*/  LOP3.LUT R35, R35, 0xff, RZ, 0xc0, !PT ;  /* 0x000000ff23237812 */ /* 0x020fe200078ec0ff */
[----:B------:R-:W-:Y:S01]  /*5ba0*/  BSSY B1, `(.L_x_39) ;  /* 0x000000b000017945 */ /* 0x000fe20003800000 */
[----:B------:R-:W-:Y:S02]  /*5bb0*/  ISETP.LT.OR P3, PT, R34, 0x2, !P0 ;  /* 0x000000022200780c */ /* 0x000fe40004761670 */
[----:B------:R-:W-:-:S05]  /*5bc0*/  F2FP.F16.E5M2.UNPACK_B R35, R35 ;  /* 0x00000023ff23723e */ /* 0x000fca00020004ff */
[----:B------:R-:W-:-:S05]  /*5bd0*/  HADD2.F32 R35, -RZ, R35.H0_H0 ;  /* 0x20000023ff237230 */ /* 0x000fca0000004100 */
[----:B------:R-:W-:-:S04]  /*5be0*/  FMUL R35, R35, UR31 ;  /* 0x0000001f23237c20 */ /* 0x000fc80008400000 */
[----:B------:R-:W-:-:S05]  /*5bf0*/  FFMA R35, R228, UR32, R35 ;  /* 0x00000020e4237c23 */ /* 0x000fca0008000023 */
[----:B------:R-:W-:Y:S02]  /*5c00*/  F2FP.SATFINITE.E5M2.F32.PACK_AB_MERGE_C R37, RZ, R35, RZ ;  /* 0x00000023ff25723e */ /* 0x000fe400048060ff */
[----:B------:R-:W-:-:S03]  /*5c10*/  PRMT R35, RZ, 0x7610, R35 ;  /* 0x00007610ff237816 */ /* 0x000fc60000000023 */
[----:B------:R2:W-:Y:S01]  /*5c20*/  @!P4 STG.E.U8 desc[UR20][R24.64], R37 ;  /* 0x000000251800c986 */ /* 0x0005e2000c101114 */
[----:B------:R-:W-:Y:S05]  /*5c30*/  @P3 BRA `(.L_x_40) ;  /* 0x0000000000043947 */ /* 0x000fea0003800000 */
[----:B------:R3:W5:Y:S02]  /*5c40*/  LDG.E.U8 R35, desc[UR20][R28.64+0x1] ;  /* 0x000001141c237981 */ /* 0x000764000c1e1100 */
.L_x_40:
[----:B------:R-:W-:Y:S05]  /*5c50*/  BSYNC B1 ;  /* 0x0000000000017941 */ /* 0x000fea0003800000 */
.L_x_39:
[----:B-----5:R-:W-:Y:S01]  /*5c60*/  LOP3.LUT R35, R35, 0xff, RZ, 0xc0, !PT ;  /* 0x000000ff23237812 */ /* 0x020fe200078ec0ff */
[----:B------:R-:W-:Y:S01]  /*5c70*/  BSSY B1, `(.L_x_41) ;  /* 0x0000013000017945 */ /* 0x000fe20003800000 */
[----:B--2---:R-:W-:Y:S02]  /*5c80*/  IADD3 R37, P1, R30, 0x8, RZ ;  /* 0x000000081e257810 */ /* 0x004fe40007f3e0ff */
[----:B------:R-:W-:-:S03]  /*5c90*/  F2FP.F16.E5M2.UNPACK_B R35, R35 ;  /* 0x00000023ff23723e */ /* 0x000fc600020004ff */
[----:B------:R-:W-:Y:S01]  /*5ca0*/  IMAD.X R31, RZ, RZ, R31, P1 ;  /* 0x000000ffff1f7224 */ /* 0x000fe200008e061f */
[----:B------:R-:W-:Y:S01]  /*5cb0*/  ISETP.GE.AND P1, PT, R39, 0x9, PT ;  /* 0x000000092700780c */ /* 0x000fe20003f26270 */
[----:B------:R-:W-:Y:S02]  /*5cc0*/  HADD2.F32 R35, -RZ, R35.H0_H0 ;  /* 0x20000023ff237230 */ /* 0x000fe40000004100 */
[----:B------:R-:W-:Y:S01]  /*5cd0*/  IMAD R36, R31, UR6, RZ ;  /* 0x000000061f247c24 */ /* 0x000fe2000f8e02ff */
[----:B------:R-:W-:Y:S01]  /*5ce0*/  ISETP.LT.OR P5, PT, R34, 0x1, !P1 ;  /* 0x000000012200780c */ /* 0x000fe20004fa1670 */
[----:B------:R-:W-:-:S04]  /*5cf0*/  IMAD.WIDE.U32 R32, R37, UR6, R32 ;  /* 0x0000000625207c25 */ /* 0x000fc8000f8e0020 */
[----:B------:R-:W-:Y:S01]  /*5d00*/  FMUL R30, R35, UR31 ;  /* 0x0000001f231e7c20 */ /* 0x000fe20008400000 */
[----:B------:R-:W-:-:S03]  /*5d10*/  IMAD R37, R37, UR7, R36 ;  /* 0x0000000725257c24 */ /* 0x000fc6000f8e0224 */
[----:B------:R-:W-:Y:S01]  /*5d20*/  FFMA R227, R227, UR32, R30 ;  /* 0x00000020e3e37c23 */ /* 0x000fe2000800001e */
[----:B------:R-:W-:Y:S02]  /*5d30*/  IADD3 R30, P4, R32, UR8, RZ ;  /* 0x00000008201e7c10 */ /* 0x000fe4000ff9e0ff */
[----:B------:R-:W-:Y:S02]  /*5d40*/  PRMT R32, RZ, 0x7610, R32 ;  /* 0x00007610ff207816 */ /* 0x000fe40000000020 */
[----:B------:R-:W-:Y:S02]  /*5d50*/  F2FP.SATFINITE.E5M2.F32.PACK_AB_MERGE_C R227, RZ, R227, RZ ;  /* 0x000000e3ffe3723e */ /* 0x000fe400048060ff */
[----:B------:R-:W-:-:S03]  /*5d60*/  IADD3.X R31, R33, UR9, R37, P4, !PT ;  /* 0x00000009211f7c10 */ /* 0x000fc6000a7fe425 */
[----:B------:R2:W-:Y:S01]  /*5d70*/  @!P3 STG.E.U8 desc[UR20][R24.64+0x1], R227 ;  /* 0x000001e31800b986 */ /* 0x0005e2000c101114 */
[----:B------:R-:W-:Y:S05]  /*5d80*/  @P5 BRA `(.L_x_42) ;  /* 0x0000000000045947 */ /* 0x000fea0003800000 */
[----:B------:R4:W5:Y:S02]  /*5d90*/  LDG.E.U8 R32, desc[UR20][R30.64] ;  /* 0x000000141e207981 */ /* 0x000964000c1e1100 */
.L_x_42:
[----:B------:R-:W-:Y:S05]  /*5da0*/  BSYNC B1 ;  /* 0x0000000000017941 */ /* 0x000fea0003800000 */
.L_x_41:
[----:B-----5:R-:W-:Y:S01]  /*5db0*/  LOP3.LUT R32, R32, 0xff, RZ, 0xc0, !PT ;  /* 0x000000ff20207812 */ /* 0x020fe200078ec0ff */
[----:B------:R-:W-:Y:S01]  /*5dc0*/  BSSY B1, `(.L_x_43) ;  /* 0x000000b000017945 */ /* 0x000fe20003800000 */
[----:B------:R-:W-:Y:S02]  /*5dd0*/  ISETP.LT.OR P3, PT, R34, 0x2, !P1 ;  /* 0x000000022200780c */ /* 0x000fe40004f61670 */
[----:B------:R-:W-:-:S05]  /*5de0*/  F2FP.F16.E5M2.UNPACK_B R32, R32 ;  /* 0x00000020ff20723e */ /* 0x000fca00020004ff */
[----:B------:R-:W-:-:S05]  /*5df0*/  HADD2.F32 R32, -RZ, R32.H0_H0 ;  /* 0x20000020ff207230 */ /* 0x000fca0000004100 */
[----:B------:R-:W-:Y:S01]  /*5e00*/  FMUL R33, R32, UR31 ;  /* 0x0000001f20217c20 */ /* 0x000fe20008400000 */
[----:B------:R-:W-:-:S03]  /*5e10*/  PRMT R32, RZ, 0x7610, R32 ;  /* 0x00007610ff207816 */ /* 0x000fc60000000020 */
[----:B------:R-:W-:-:S05]  /*5e20*/  FFMA R33, R226, UR32, R33 ;  /* 0x00000020e2217c23 */ /* 0x000fca0008000021 */
[----:B------:R-:W-:-:S05]  /*5e30*/  F2FP.SATFINITE.E5M2.F32.PACK_AB_MERGE_C R33, RZ, R33, RZ ;  /* 0x00000021ff21723e */ /* 0x000fca00048060ff */
[----:B------:R0:W-:Y:S01]  /*5e40*/  @!P5 STG.E.U8 desc[UR20][R26.64], R33 ;  /* 0x000000211a00d986 */ /* 0x0001e2000c101114 */
[----:B------:R-:W-:Y:S05]  /*5e50*/  @P3 BRA `(.L_x_44) ;  /* 0x0000000000043947 */ /* 0x000fea0003800000 */
[----:B------:R0:W5:Y:S02]  /*5e60*/  LDG.E.U8 R32, desc[UR20][R30.64+0x1] ;  /* 0x000001141e207981 */ /* 0x000164000c1e1100 */
.L_x_44:
[----:B------:R-:W-:Y:S05]  /*5e70*/  BSYNC B1 ;  /* 0x0000000000017941 */ /* 0x000fea0003800000 */
.L_x_43:
[----:B-----5:R-:W-:Y:S01]  /*5e80*/  LOP3.LUT R32, R32, 0xff, RZ, 0xc0, !PT ;  /* 0x000000ff20207812 */ /* 0x020fe200078ec0ff */
[----:B------:R-:W-:Y:S01]  /*5e90*/  BSSY B1, `(.L_x_45) ;  /* 0x000000b000017945 */ /* 0x000fe20003800000 */
[----:B------:R-:W-:Y:S02]  /*5ea0*/  ISETP.LT.OR P4, PT, R34, 0x9, !P0 ;  /* 0x000000092200780c */ /* 0x000fe40004781670 */
[----:B------:R-:W-:-:S05]  /*5eb0*/  F2FP.F16.E5M2.UNPACK_B R32, R32 ;  /* 0x00000020ff20723e */ /* 0x000fca00020004ff */
[----:B------:R-:W-:-:S05]  /*5ec0*/  HADD2.F32 R32, -RZ, R32.H0_H0 ;  /* 0x20000020ff207230 */ /* 0x000fca0000004100 */
[----:B------:R-:W-:-:S04]  /*5ed0*/  FMUL R32, R32, UR31 ;  /* 0x0000001f20207c20 */ /* 0x000fc80008400000 */
[----:B------:R-:W-:-:S05]  /*5ee0*/  FFMA R32, R225, UR32, R32 ;  /* 0x00000020e1207c23 */ /* 0x000fca0008000020 */
[----:B0-----:R-:W-:Y:S02]  /*5ef0*/  F2FP.SATFINITE.E5M2.F32.PACK_AB_MERGE_C R33, RZ, R32, RZ ;  /* 0x00000020ff21723e */ /* 0x001fe400048060ff */
[----:B------:R-:W-:-:S03]  /*5f00*/  PRMT R32, RZ, 0x7610, R32 ;  /* 0x00007610ff207816 */ /* 0x000fc60000000020 */
[----:B------:R0:W-:Y:S01]  /*5f10*/  @!P3 STG.E.U8 desc[UR20][R26.64+0x1], R33 ;  /* 0x000001211a00b986 */ /* 0x0001e2000c101114 */
[----:B------:R-:W-:Y:S05]  /*5f20*/  @P4 BRA `(.L_x_46) ;  /* 0x0000000000044947 */ /* 0x000fea0003800000 */
[----:B------:R0:W5:Y:S02]  /*5f30*/  LDG.E.U8 R32, desc[UR20][R28.64+0x8] ;  /* 0x000008141c207981 */ /* 0x000164000c1e1100 */
.L_x_46:
[----:B------:R-:W-:Y:S05]  /*5f40*/  BSYNC B1 ;  /* 0x0000000000017941 */ /* 0x000fea0003800000 */
.L_x_45:
[----:B-----5:R-:W-:Y:S01]  /*5f50*/  LOP3.LUT R32, R32, 0xff, RZ, 0xc0, !PT ;  /* 0x000000ff20207812 */ /* 0x020fe200078ec0ff */
[----:B------:R-:W-:Y:S01]  /*5f60*/  BSSY B1, `(.L_x_47) ;  /* 0x000000b000017945 */ /* 0x000fe20003800000 */
[----:B------:R-:W-:Y:S02]  /*5f70*/  ISETP.LT.OR P3, PT, R34, 0xa, !P0 ;  /* 0x0000000a2200780c */ /* 0x000fe40004761670 */
[----:B------:R-:W-:-:S05]  /*5f80*/  F2FP.F16.E5M2.UNPACK_B R32, R32 ;  /* 0x00000020ff20723e */ /* 0x000fca00020004ff */
[----:B------:R-:W-:-:S05]  /*5f90*/  HADD2.F32 R32, -RZ, R32.H0_H0 ;  /* 0x20000020ff207230 */ /* 0x000fca0000004100 */
[----:B0-----:R-:W-:Y:S01]  /*5fa0*/  FMUL R33, R32, UR31 ;  /* 0x0000001f20217c20 */ /* 0x001fe20008400000 */
[----:B------:R-:W-:-:S03]  /*5fb0*/  PRMT R32, RZ, 0x7610, R32 ;  /* 0x00007610ff207816 */ /* 0x000fc60000000020 */
[----:B------:R-:W-:-:S05]  /*5fc0*/  FFMA R33, R224, UR32, R33 ;  /* 0x00000020e0217c23 */ /* 0x000fca0008000021 */
[----:B------:R-:W-:-:S05]  /*5fd0*/  F2FP.SATFINITE.E5M2.F32.PACK_AB_MERGE_C R33, RZ, R33, RZ ;  /* 0x00000021ff21723e */ /* 0x000fca00048060ff */
[----:B------:R0:W-:Y:S01]  /*5fe0*/  @!P4 STG.E.U8 desc[UR20][R24.64+0x8], R33 ;  /* 0x000008211800c986 */ /* 0x0001e2000c101114 */
[----:B------:R-:W-:Y:S05]  /*5ff0*/  @P3 BRA `(.L_x_48) ;  /* 0x0000000000043947 */ /* 0x000fea0003800000 */
[----:B------:R0:W5:Y:S02]  /*6000*/  LDG.E.U8 R32, desc[UR20][R28.64+0x9] ;  /* 0x000009141c207981 */ /* 0x000164000c1e1100 */
.L_x_48:
[----:B------:R-:W-:Y:S05]  /*6010*/  BSYNC B1 ;  /* 0x0000000000017941 */ /* 0x000fea0003800000 */
.L_x_47:
        /* <DEDUP_REMOVED lines=12> */
.L_x_50:
[----:B------:R-:W-:Y:S05]  /*60e0*/  BSYNC B1 ;  /* 0x0000000000017941 */ /* 0x000fea0003800000 */
.L_x_49:
        /* <DEDUP_REMOVED lines=12> */
.L_x_52:
[----:B------:R-:W-:Y:S05]  /*61b0*/  BSYNC B1 ;  /* 0x0000000000017941 */ /* 0x000fea0003800000 */
.L_x_51:
        /* <DEDUP_REMOVED lines=12> */
.L_x_54:
[----:B------:R-:W-:Y:S05]  /*6280*/  BSYNC B1 ;  /* 0x0000000000017941 */ /* 0x000fea0003800000 */
.L_x_53:
        /* <DEDUP_REMOVED lines=12> */
.L_x_56:
[----:B------:R-:W-:Y:S05]  /*6350*/  BSYNC B1 ;  /* 0x0000000000017941 */ /* 0x000fea0003800000 */
.L_x_55:
        /* <DEDUP_REMOVED lines=12> */
.L_x_58:
[----:B------:R-:W-:Y:S05]  /*6420*/  BSYNC B1 ;  /* 0x0000000000017941 */ /* 0x000fea0003800000 */
.L_x_57:
        /* <DEDUP_REMOVED lines=12> */
.L_x_60:
[----:B------:R-:W-:Y:S05]  /*64f0*/  BSYNC B1 ;  /* 0x0000000000017941 */ /* 0x000fea0003800000 */
.L_x_59:
        /* <DEDUP_REMOVED lines=12> */
.L_x_62:
[----:B------:R-:W-:Y:S05]  /*65c0*/  BSYNC B1 ;  /* 0x0000000000017941 */ /* 0x000fea0003800000 */
.L_x_61:
        /* <DEDUP_REMOVED lines=12> */
.L_x_64:
[----:B------:R-:W-:Y:S05]  /*6690*/  BSYNC B1 ;  /* 0x0000000000017941 */ /* 0x000fea0003800000 */
.L_x_63:
        /* <DEDUP_REMOVED lines=12> */
.L_x_66:
[----:B------:R-:W-:Y:S05]  /*6760*/  BSYNC B1 ;  /* 0x0000000000017941 */ /* 0x000fea0003800000 */
.L_x_65:
        /* <DEDUP_REMOVED lines=12> */
.L_x_68:
[----:B------:R-:W-:Y:S05]  /*6830*/  BSYNC B1 ;  /* 0x0000000000017941 */ /* 0x000fea0003800000 */
.L_x_67:
        /* <DEDUP_REMOVED lines=12> */
.L_x_70:
[----:B------:R-:W-:Y:S05]  /*6900*/  BSYNC B1 ;  /* 0x0000000000017941 */ /* 0x000fea0003800000 */
.L_x_69:
        /* <DEDUP_REMOVED lines=12> */
.L_x_72:
[----:B------:R-:W-:Y:S05]  /*69d0*/  BSYNC B1 ;  /* 0x0000000000017941 */ /* 0x000fea0003800000 */
.L_x_71:
        /* <DEDUP_REMOVED lines=12> */
.L_x_74:
[----:B------:R-:W-:Y:S05]  /*6aa0*/  BSYNC B1 ;  /* 0x0000000000017941 */ /* 0x000fea0003800000 */
.L_x_73:
        /* <DEDUP_REMOVED lines=12> */
.L_x_76:
[----:B------:R-:W-:Y:S05]  /*6b70*/  BSYNC B1 ;  /* 0x0000000000017941 */ /* 0x000fea0003800000 */
.L_x_75:
        /* <DEDUP_REMOVED lines=12> */
.L_x_78:
[----:B------:R-:W-:Y:S05]  /*6c40*/  BSYNC B1 ;  /* 0x0000000000017941 */ /* 0x000fea0003800000 */
.L_x_77:
        /* <DEDUP_REMOVED lines=12> */
.L_x_80:
[----:B------:R-:W-:Y:S05]  /*6d10*/  BSYNC B1 ;  /* 0x0000000000017941 */ /* 0x000fea0003800000 */
.L_x_79:
        /* <DEDUP_REMOVED lines=12> */
.L_x_82:
[----:B------:R-:W-:Y:S05]  /*6de0*/  BSYNC B1 ;  /* 0x0000000000017941 */ /* 0x000fea0003800000 */
.L_x_81:
        /* <DEDUP_REMOVED lines=12> */
.L_x_84:
[----:B------:R-:W-:Y:S05]  /*6eb0*/  BSYNC B1 ;  /* 0x0000000000017941 */ /* 0x000fea0003800000 */
.L_x_83:
        /* <DEDUP_REMOVED lines=12> */
.L_x_86:
[----:B------:R-:W-:Y:S05]  /*6f80*/  BSYNC B1 ;  /* 0x0000000000017941 */ /* 0x000fea0003800000 */
.L_x_85:
        /* <DEDUP_REMOVED lines=12> */
.L_x_88:
[----:B------:R-:W-:Y:S05]  /*7050*/  BSYNC B1 ;  /* 0x0000000000017941 */ /* 0x000fea0003800000 */
.L_x_87:
        /* <DEDUP_REMOVED lines=12> */
.L_x_90:
[----:B------:R-:W-:Y:S05]  /*7120*/  BSYNC B1 ;  /* 0x0000000000017941 */ /* 0x000fea0003800000 */
.L_x_89:
        /* <DEDUP_REMOVED lines=12> */
.L_x_92:
[----:B------:R-:W-:Y:S05]  /*71f0*/  BSYNC B1 ;  /* 0x0000000000017941 */ /* 0x000fea0003800000 */
.L_x_91:
        /* <DEDUP_REMOVED lines=12> */
.L_x_94:
[----:B------:R-:W-:Y:S05]  /*72c0*/  BSYNC B1 ;  /* 0x0000000000017941 */ /* 0x000fea0003800000 */
.L_x_93:
        /* <DEDUP_REMOVED lines=12> */
.L_x_96:
[----:B------:R-:W-:Y:S05]  /*7390*/  BSYNC B1 ;  /* 0x0000000000017941 */ /* 0x000fea0003800000 */
.L_x_95:
        /* <DEDUP_REMOVED lines=12> */
.L_x_98:
[----:B------:R-:W-:Y:S05]  /*7460*/  BSYNC B1 ;  /* 0x0000000000017941 */ /* 0x000fea0003800000 */
.L_x_97:
        /* <DEDUP_REMOVED lines=12> */
.L_x_100:
[----:B------:R-:W-:Y:S05]  /*7530*/  BSYNC B1 ;  /* 0x0000000000017941 */ /* 0x000fea0003800000 */
.L_x_99:
        /* <DEDUP_REMOVED lines=12> */
.L_x_102:
[----:B------:R-:W-:Y:S05]  /*7600*/  BSYNC B1 ;  /* 0x0000000000017941 */ /* 0x000fea0003800000 */
.L_x_101:
        /* <DEDUP_REMOVED lines=12> */
.L_x_104:
[----:B------:R-:W-:Y:S05]  /*76d0*/  BSYNC B1 ;  /* 0x0000000000017941 */ /* 0x000fea0003800000 */
.L_x_103:
        /* <DEDUP_REMOVED lines=12> */
.L_x_106:
[----:B------:R-:W-:Y:S05]  /*77a0*/  BSYNC B1 ;  /* 0x0000000000017941 */ /* 0x000fea0003800000 */
.L_x_105:
        /* <DEDUP_REMOVED lines=12> */
.L_x_108:
[----:B------:R-:W-:Y:S05]  /*7870*/  BSYNC B1 ;  /* 0x0000000000017941 */ /* 0x000fea0003800000 */
.L_x_107:
        /* <DEDUP_REMOVED lines=12> */
.L_x_110:
[----:B------:R-:W-:Y:S05]  /*7940*/  BSYNC B1 ;  /* 0x0000000000017941 */ /* 0x000fea0003800000 */
.L_x_109:
        /* <DEDUP_REMOVED lines=12> */
.L_x_112:
[----:B------:R-:W-:Y:S05]  /*7a10*/  BSYNC B1 ;  /* 0x0000000000017941 */ /* 0x000fea0003800000 */
.L_x_111:
        /* <DEDUP_REMOVED lines=12> */
.L_x_114:
[----:B------:R-:W-:Y:S05]  /*7ae0*/  BSYNC B1 ;  /* 0x0000000000017941 */ /* 0x000fea0003800000 */
.L_x_113:
        /* <DEDUP_REMOVED lines=12> */
.L_x_116:
[----:B------:R-:W-:Y:S05]  /*7bb0*/  BSYNC B1 ;  /* 0x0000000000017941 */ /* 0x000fea0003800000 */
.L_x_115:
        /* <DEDUP_REMOVED lines=12> */
.L_x_118:
[----:B------:R-:W-:Y:S05]  /*7c80*/  BSYNC B1 ;  /* 0x0000000000017941 */ /* 0x000fea0003800000 */
.L_x_117:
        /* <DEDUP_REMOVED lines=12> */
.L_x_120:
[----:B------:R-:W-:Y:S05]  /*7d50*/  BSYNC B1 ;  /* 0x0000000000017941 */ /* 0x000fea0003800000 */
.L_x_119:
        /* <DEDUP_REMOVED lines=12> */
.L_x_122:
[----:B------:R-:W-:Y:S05]  /*7e20*/  BSYNC B1 ;  /* 0x0000000000017941 */ /* 0x000fea0003800000 */
.L_x_121:
        /* <DEDUP_REMOVED lines=12> */
.L_x_124:
[----:B------:R-:W-:Y:S05]  /*7ef0*/  BSYNC B1 ;  /* 0x0000000000017941 */ /* 0x000fea0003800000 */
.L_x_123:
        /* <DEDUP_REMOVED lines=12> */
.L_x_126:
[----:B------:R-:W-:Y:S05]  /*7fc0*/  BSYNC B1 ;  /* 0x0000000000017941 */ /* 0x000fea0003800000 */
.L_x_125:
        /* <DEDUP_REMOVED lines=12> */
.L_x_128:
[----:B------:R-:W-:Y:S05]  /*8090*/  BSYNC B1 ;  /* 0x0000000000017941 */ /* 0x000fea0003800000 */
.L_x_127:
        /* <DEDUP_REMOVED lines=12> */
.L_x_130:
[----:B------:R-:W-:Y:S05]  /*8160*/  BSYNC B1 ;  /* 0x0000000000017941 */ /* 0x000fea0003800000 */
.L_x_129:
        /* <DEDUP_REMOVED lines=12> */
.L_x_132:
[----:B------:R-:W-:Y:S05]  /*8230*/  BSYNC B1 ;  /* 0x0000000000017941 */ /* 0x000fea0003800000 */
.L_x_131:
        /* <DEDUP_REMOVED lines=12> */
.L_x_134:
[----:B------:R-:W-:Y:S05]  /*8300*/  BSYNC B1 ;  /* 0x0000000000017941 */ /* 0x000fea0003800000 */
.L_x_133:
        /* <DEDUP_REMOVED lines=12> */
.L_x_136:
[----:B------:R-:W-:Y:S05]  /*83d0*/  BSYNC B1 ;  /* 0x0000000000017941 */ /* 0x000fea0003800000 */
.L_x_135:
        /* <DEDUP_REMOVED lines=12> */
.L_x_138:
[----:B------:R-:W-:Y:S05]  /*84a0*/  BSYNC B1 ;  /* 0x0000000000017941 */ /* 0x000fea0003800000 */
.L_x_137:
        /* <DEDUP_REMOVED lines=12> */
.L_x_140:
[----:B------:R-:W-:Y:S05]  /*8570*/  BSYNC B1 ;  /* 0x0000000000017941 */ /* 0x000fea0003800000 */
.L_x_139:
        /* <DEDUP_REMOVED lines=12> */
.L_x_142:
[----:B------:R-:W-:Y:S05]  /*8640*/  BSYNC B1 ;  /* 0x0000000000017941 */ /* 0x000fea0003800000 */
.L_x_141:
        /* <DEDUP_REMOVED lines=12> */
.L_x_144:
[----:B------:R-:W-:Y:S05]  /*8710*/  BSYNC B1 ;  /* 0x0000000000017941 */ /* 0x000fea0003800000 */
.L_x_143:
        /* <DEDUP_REMOVED lines=12> */
.L_x_146:
[----:B------:R-:W-:Y:S05]  /*87e0*/  BSYNC B1 ;  /* 0x0000000000017941 */ /* 0x000fea0003800000 */
.L_x_145:
        /* <DEDUP_REMOVED lines=12> */
.L_x_148:
[----:B------:R-:W-:Y:S05]  /*88b0*/  BSYNC B1 ;  /* 0x0000000000017941 */ /* 0x000fea0003800000 */
.L_x_147:
        /* <DEDUP_REMOVED lines=12> */
.L_x_150:
[----:B------:R-:W-:Y:S05]  /*8980*/  BSYNC B1 ;  /* 0x0000000000017941 */ /* 0x000fea0003800000 */
.L_x_149:
        /* <DEDUP_REMOVED lines=12> */
.L_x_152:
[----:B------:R-:W-:Y:S05]  /*8a50*/  BSYNC B1 ;  /* 0x0000000000017941 */ /* 0x000fea0003800000 */
.L_x_151:
        /* <DEDUP_REMOVED lines=12> */
.L_x_154:
[----:B------:R-:W-:Y:S05]  /*8b20*/  BSYNC B1 ;  /* 0x0000000000017941 */ /* 0x000fea0003800000 */
.L_x_153:
        /* <DEDUP_REMOVED lines=12> */
.L_x_156:
[----:B------:R-:W-:Y:S05]  /*8bf0*/  BSYNC B1 ;  /* 0x0000000000017941 */ /* 0x000fea0003800000 */
.L_x_155:
        /* <DEDUP_REMOVED lines=12> */
.L_x_158:
[----:B------:R-:W-:Y:S05]  /*8cc0*/  BSYNC B1 ;  /* 0x0000000000017941 */ /* 0x000fea0003800000 */
.L_x_157:
        /* <DEDUP_REMOVED lines=12> */
.L_x_160:
[----:B------:R-:W-:Y:S05]  /*8d90*/  BSYNC B1 ;  /* 0x0000000000017941 */ /* 0x000fea0003800000 */
.L_x_159:
        /* <DEDUP_REMOVED lines=12> */
.L_x_162:
[----:B------:R-:W-:Y:S05]  /*8e60*/  BSYNC B1 ;  /* 0x0000000000017941 */ /* 0x000fea0003800000 */
.L_x_161:
        /* <DEDUP_REMOVED lines=12> */
.L_x_164:
[----:B------:R-:W-:Y:S05]  /*8f30*/  BSYNC B1 ;  /* 0x0000000000017941 */ /* 0x000fea0003800000 */
.L_x_163:
        /* <DEDUP_REMOVED lines=12> */
.L_x_166:
[----:B------:R-:W-:Y:S05]  /*9000*/  BSYNC B1 ;  /* 0x0000000000017941 */ /* 0x000fea0003800000 */
.L_x_165:
        /* <DEDUP_REMOVED lines=12> */
.L_x_168:
[----:B------:R-:W-:Y:S05]  /*90d0*/  BSYNC B1 ;  /* 0x0000000000017941 */ /* 0x000fea0003800000 */
.L_x_167:
        /* <DEDUP_REMOVED lines=12> */
.L_x_170:
[----:B------:R-:W-:Y:S05]  /*91a0*/  BSYNC B1 ;  /* 0x0000000000017941 */ /* 0x000fea0003800000 */
.L_x_169:
        /* <DEDUP_REMOVED lines=12> */
.L_x_172:
[----:B------:R-:W-:Y:S05]  /*9270*/  BSYNC B1 ;  /* 0x0000000000017941 */ /* 0x000fea0003800000 */
.L_x_171:
        /* <DEDUP_REMOVED lines=12> */
.L_x_174:
[----:B------:R-:W-:Y:S05]  /*9340*/  BSYNC B1 ;  /* 0x0000000000017941 */ /* 0x000fea0003800000 */
.L_x_173:
        /* <DEDUP_REMOVED lines=12> */
.L_x_176:
[----:B------:R-:W-:Y:S05]  /*9410*/  BSYNC B1 ;  /* 0x0000000000017941 */ /* 0x000fea0003800000 */
.L_x_175:
        /* <DEDUP_REMOVED lines=12> */
.L_x_178:
[----:B------:R-:W-:Y:S05]  /*94e0*/  BSYNC B1 ;  /* 0x0000000000017941 */ /* 0x000fea0003800000 */
.L_x_177:
        /* <DEDUP_REMOVED lines=12> */
.L_x_180:
[----:B------:R-:W-:Y:S05]  /*95b0*/  BSYNC B1 ;  /* 0x0000000000017941 */ /* 0x000fea0003800000 */
.L_x_179:
        /* <DEDUP_REMOVED lines=12> */
.L_x_182:
[----:B------:R-:W-:Y:S05]  /*9680*/  BSYNC B1 ;  /* 0x0000000000017941 */ /* 0x000fea0003800000 */
.L_x_181:
        /* <DEDUP_REMOVED lines=12> */
.L_x_184:
[----:B------:R-:W-:Y:S05]  /*9750*/  BSYNC B1 ;  /* 0x0000000000017941 */ /* 0x000fea0003800000 */
.L_x_183:
        /* <DEDUP_REMOVED lines=12> */
.L_x_186:
[----:B------:R-:W-:Y:S05]  /*9820*/  BSYNC B1 ;  /* 0x0000000000017941 */ /* 0x000fea0003800000 */
.L_x_185:
        /* <DEDUP_REMOVED lines=12> */
.L_x_188:
[----:B------:R-:W-:Y:S05]  /*98f0*/  BSYNC B1 ;  /* 0x0000000000017941 */ /* 0x000fea0003800000 */
.L_x_187:
        /* <DEDUP_REMOVED lines=12> */
.L_x_190:
[----:B------:R-:W-:Y:S05]  /*99c0*/  BSYNC B1 ;  /* 0x0000000000017941 */ /* 0x000fea0003800000 */
.L_x_189:
        /* <DEDUP_REMOVED lines=12> */
.L_x_192:
[----:B------:R-:W-:Y:S05]  /*9a90*/  BSYNC B1 ;  /* 0x0000000000017941 */ /* 0x000fea0003800000 */
.L_x_191:
[----:B-----5:R-:W-:Y:S01]  /*9aa0*/  LOP3.LUT R32, R32, 0xff, RZ, 0xc0, !PT ;  /* 0x000000ff20207812 */ /* 0x020fe200078ec0ff */
[----:B------:R-:W-:Y:S01]  /*9ab0*/  BSSY B1, `(.L_x_193) ;  /* 0x000000b000017945 */ /* 0x000fe20003800000 */
[----:B------:R-:W-:Y:S02]  /*9ac0*/  ISETP.LT.OR P4, PT, R34, 0x99, !P1 ;  /* 0x000000992200780c */ /* 0x000fe40004f81670 */
[----:B------:R-:W-:-:S05]  /*9ad0*/  F2FP.F16.E5M2.UNPACK_B R32, R32 ;  /* 0x00000020ff20723e */ /* 0x000fca00020004ff */
[----:B------:R-:W-:-:S05]  /*9ae0*/  HADD2.F32 R32, -RZ, R32.H0_H0 ;  /* 0x20000020ff207230 */ /* 0x000fca0000004100 */
[----:B------:R-:W-:-:S04]  /*9af0*/  FMUL R32, R32, UR31 ;  /* 0x0000001f20207c20 */ /* 0x000fc80008400000 */
[----:B------:R-:W-:Y:S01]  /*9b00*/  FFMA R32, R23, UR32, R32 ;  /* 0x0000002017207c23 */ /* 0x000fe20008000020 */
[----:B------:R-:W-:-:S04]  /*9b10*/  PRMT R23, RZ, 0x7610, R23 ;  /* 0x00007610ff177816 */ /* 0x000fc80000000017 */
[----:B0-----:R-:W-:-:S05]  /*9b20*/  F2FP.SATFINITE.E5M2.F32.PACK_AB_MERGE_C R33, RZ, R32, RZ ;  /* 0x00000020ff21723e */ /* 0x001fca00048060ff */
[----:B------:R0:W-:Y:S01]  /*9b30*/  @!P3 STG.E.U8 desc[UR20][R24.64+0x99], R33 ;  /* 0x000099211800b986 */ /* 0x0001e2000c101114 */
[----:B------:R-:W-:Y:S05]  /*9b40*/  @P4 BRA `(.L_x_194) ;  /* 0x0000000000044947 */ /* 0x000fea0003800000 */
[----:B------:R0:W5:Y:S02]  /*9b50*/  LDG.E.U8 R23, desc[UR20][R30.64+0x98] ;  /* 0x000098141e177981 */ /* 0x000164000c1e1100 */
.L_x_194:
[----:B------:R-:W-:Y:S05]  /*9b60*/  BSYNC B1 ;  /* 0x0000000000017941 */ /* 0x000fea0003800000 */
.L_x_193:
        /* <DEDUP_REMOVED lines=8> */
[----:B------:R-:W-:-:S05]  /*9bf0*/  F2FP.SATFINITE.E5M2.F32.PACK_AB_MERGE_C R23, RZ, R23, RZ ;  /* 0x00000017ff17723e */ /* 0x000fca00048060ff */
[----:B------:R0:W-:Y:S01]  /*9c00*/  @!P4 STG.E.U8 desc[UR20][R26.64+0x98], R23 ;  /* 0x000098171a00c986 */ /* 0x0001e2000c101114 */
[----:B------:R-:W-:Y:S05]  /*9c10*/  @P3 BRA `(.L_x_196) ;  /* 0x0000000000043947 */ /* 0x000fea0003800000 */
[----:B------:R0:W5:Y:S02]  /*9c20*/  LDG.E.U8 R22, desc[UR20][R30.64+0x99] ;  /* 0x000099141e167981 */ /* 0x000164000c1e1100 */
.L_x_196:
[----:B------:R-:W-:Y:S05]  /*9c30*/  BSYNC B1 ;  /* 0x0000000000017941 */ /* 0x000fea0003800000 */
.L_x_195:
        /* <DEDUP_REMOVED lines=12> */
.L_x_198:
[----:B------:R-:W-:Y:S05]  /*9d00*/  BSYNC B1 ;  /* 0x0000000000017941 */ /* 0x000fea0003800000 */
.L_x_197:
        /* <DEDUP_REMOVED lines=12> */
.L_x_200:
[----:B------:R-:W-:Y:S05]  /*9dd0*/  BSYNC B1 ;  /* 0x0000000000017941 */ /* 0x000fea0003800000 */
.L_x_199:
        /* <DEDUP_REMOVED lines=12> */
.L_x_202:
[----:B------:R-:W-:Y:S05]  /*9ea0*/  BSYNC B1 ;  /* 0x0000000000017941 */ /* 0x000fea0003800000 */
.L_x_201:
        /* <DEDUP_REMOVED lines=12> */
.L_x_204:
[----:B------:R-:W-:Y:S05]  /*9f70*/  BSYNC B1 ;  /* 0x0000000000017941 */ /* 0x000fea0003800000 */
.L_x_203:
        /* <DEDUP_REMOVED lines=12> */
.L_x_206:
[----:B------:R-:W-:Y:S05]  /*a040*/  BSYNC B1 ;  /* 0x0000000000017941 */ /* 0x000fea0003800000 */
.L_x_205:
        /* <DEDUP_REMOVED lines=12> */
.L_x_208:
[----:B------:R-:W-:Y:S05]  /*a110*/  BSYNC B1 ;  /* 0x0000000000017941 */ /* 0x000fea0003800000 */
.L_x_207:
        /* <DEDUP_REMOVED lines=12> */
.L_x_210:
[----:B------:R-:W-:Y:S05]  /*a1e0*/  BSYNC B1 ;  /* 0x0000000000017941 */ /* 0x000fea0003800000 */
.L_x_209:
        /* <DEDUP_REMOVED lines=12> */
.L_x_212:
[----:B------:R-:W-:Y:S05]  /*a2b0*/  BSYNC B1 ;  /* 0x0000000000017941 */ /* 0x000fea0003800000 */
.L_x_211:
        /* <DEDUP_REMOVED lines=12> */
.L_x_214:
[----:B------:R-:W-:Y:S05]  /*a380*/  BSYNC B1 ;  /* 0x0000000000017941 */ /* 0x000fea0003800000 */
.L_x_213:
        /* <DEDUP_REMOVED lines=12> */
.L_x_216:
[----:B------:R-:W-:Y:S05]  /*a450*/  BSYNC B1 ;  /* 0x0000000000017941 */ /* 0x000fea0003800000 */
.L_x_215:
        /* <DEDUP_REMOVED lines=12> */
.L_x_218:
[----:B------:R-:W-:Y:S05]  /*a520*/  BSYNC B1 ;  /* 0x0000000000017941 */ /* 0x000fea0003800000 */
.L_x_217:
        /* <DEDUP_REMOVED lines=12> */
.L_x_220:
[----:B------:R-:W-:Y:S05]  /*a5f0*/  BSYNC B1 ;  /* 0x0000000000017941 */ /* 0x000fea0003800000 */
.L_x_219:
        /* <DEDUP_REMOVED lines=12> */
.L_x_222:
[----:B------:R-:W-:Y:S05]  /*a6c0*/  BSYNC B1 ;  /* 0x0000000000017941 */ /* 0x000fea0003800000 */
.L_x_221:
        /* <DEDUP_REMOVED lines=12> */
.L_x_224:
[----:B------:R-:W-:Y:S05]  /*a790*/  BSYNC B1 ;  /* 0x0000000000017941 */ /* 0x000fea0003800000 */
.L_x_223:
        /* <DEDUP_REMOVED lines=12> */
.L_x_226:
[----:B------:R-:W-:Y:S05]  /*a860*/  BSYNC B1 ;  /* 0x0000000000017941 */ /* 0x000fea0003800000 */
.L_x_225:
        /* <DEDUP_REMOVED lines=12> */
.L_x_228:
[----:B------:R-:W-:Y:S05]  /*a930*/  BSYNC B1 ;  /* 0x0000000000017941 */ /* 0x000fea0003800000 */
.L_x_227:
        /* <DEDUP_REMOVED lines=12> */
.L_x_230:
[----:B------:R-:W-:Y:S05]  /*aa00*/  BSYNC B1 ;  /* 0x0000000000017941 */ /* 0x000fea0003800000 */
.L_x_229:
        /* <DEDUP_REMOVED lines=12> */
.L_x_232:
[----:B------:R-:W-:Y:S05]  /*aad0*/  BSYNC B1 ;  /* 0x0000000000017941 */ /* 0x000fea0003800000 */
.L_x_231:
        /* <DEDUP_REMOVED lines=12> */
.L_x_234:
[----:B------:R-:W-:Y:S05]  /*aba0*/  BSYNC B1 ;  /* 0x0000000000017941 */ /* 0x000fea0003800000 */
.L_x_233:
        /* <DEDUP_REMOVED lines=12> */
.L_x_236:
[----:B------:R-:W-:Y:S05]  /*ac70*/  BSYNC B1 ;  /* 0x0000000000017941 */ /* 0x000fea0003800000 */
.L_x_235:
[----:B-----5:R-:W-:Y:S01]  /*ac80*/  LOP3.LUT R2, R2, 0xff, RZ, 0xc0, !PT ;  /* 0x000000ff02027812 */ /* 0x020fe200078ec0ff */
[----:B------:R-:W-:Y:S01]  /*ac90*/  BSSY B1, `(.L_x_237) ;  /* 0x000000b000017945 */ /* 0x000fe20003800000 */
[----:B------:R-:W-:Y:S02]  /*aca0*/  ISETP.LT.OR P4, PT, R34, 0xc9, !P0 ;  /* 0x000000c92200780c */ /* 0x000fe40004781670 */
[----:B------:R-:W-:-:S05]  /*acb0*/  F2FP.F16.E5M2.UNPACK_B R2, R2 ;  /* 0x00000002ff02723e */ /* 0x000fca00020004ff */
[----:B------:R-:W-:-:S05]  /*acc0*/  HADD2.F32 R2, -RZ, R2.H0_H0 ;  /* 0x20000002ff027230 */ /* 0x000fca0000004100 */
[----:B0-----:R-:W-:-:S04]  /*acd0*/  FMUL R3, R2, UR31 ;  /* 0x0000001f02037c20 */ /* 0x001fc80008400000 */
[----:B------:R-:W-:Y:S01]  /*ace0*/  FFMA R3, R0, UR32, R3 ;  /* 0x0000002000037c23 */ /* 0x000fe20008000003 */
[----:B------:R-:W-:-:S04]  /*acf0*/  PRMT R0, RZ, 0x7610, R0 ;  /* 0x00007610ff007816 */ /* 0x000fc80000000000 */
[----:B------:R-:W-:-:S05]  /*ad00*/  F2FP.SATFINITE.E5M2.F32.PACK_AB_MERGE_C R3, RZ, R3, RZ ;  /* 0x00000003ff03723e */ /* 0x000fca00048060ff */
[----:B------:R0:W-:Y:S01]  /*ad10*/  @!P3 STG.E.U8 desc[UR20][R26.64+0xc1], R3 ;  /* 0x0000c1031a00b986 */ /* 0x0001e2000c101114 */
[----:B------:R-:W-:Y:S05]  /*ad20*/  @P4 BRA `(.L_x_238) ;  /* 0x0000000000044947 */ /* 0x000fea0003800000 */
[----:B------:R0:W5:Y:S02]  /*ad30*/  LDG.E.U8 R0, desc[UR20][R28.64+0xc8] ;  /* 0x0000c8141c007981 */ /* 0x000164000c1e1100 */
.L_x_238:
[----:B------:R-:W-:Y:S05]  /*ad40*/  BSYNC B1 ;  /* 0x0000000000017941 */ /* 0x000fea0003800000 */
.L_x_237:
[----:B------:R-:W2:Y:S01]  /*ad50*/  LDL.LU R2, [R1] ;  /* 0x0000000001027983 */ /* 0x000ea20000300800 */
[----:B-----5:R-:W-:Y:S01]  /*ad60*/  LOP3.LUT R0, R0, 0xff, RZ, 0xc0, !PT ;  /* 0x000000ff00007812 */ /* 0x020fe200078ec0ff */
[----:B------:R-:W-:Y:S01]  /*ad70*/  BSSY B1, `(.L_x_239) ;  /* 0x000000b000017945 */ /* 0x000fe20003800000 */
[----:B------:R-:W-:Y:S02]  /*ad80*/  ISETP.LT.OR P3, PT, R34, 0xca, !P0 ;  /* 0x000000ca2200780c */ /* 0x000fe40004761670 */
[----:B------:R-:W-:-:S05]  /*ad90*/  F2FP.F16.E5M2.UNPACK_B R0, R0 ;  /* 0x00000000ff00723e */ /* 0x000fca00020004ff */
[----:B------:R-:W-:-:S05]  /*ada0*/  HADD2.F32 R0, -RZ, R0.H0_H0 ;  /* 0x20000000ff007230 */ /* 0x000fca0000004100 */
[----:B------:R-:W-:-:S04]  /*adb0*/  FMUL R0, R0, UR31 ;  /* 0x0000001f00007c20 */ /* 0x000fc80008400000 */
[----:B--2---:R-:W-:-:S05]  /*adc0*/  FFMA R0, R2, UR32, R0 ;  /* 0x0000002002007c23 */ /* 0x004fca0008000000 */
[----:B0-----:R-:W-:Y:S02]  /*add0*/  F2FP.SATFINITE.E5M2.F32.PACK_AB_MERGE_C R3, RZ, R0, RZ ;  /* 0x00000000ff03723e */ /* 0x001fe400048060ff */
[----:B------:R-:W-:-:S03]  /*ade0*/  PRMT R0, RZ, 0x7610, R0 ;  /* 0x00007610ff007816 */ /* 0x000fc60000000000 */
[----:B------:R0:W-:Y:S01]  /*adf0*/  @!P4 STG.E.U8 desc[UR20][R24.64+0xc8], R3 ;  /* 0x0000c8031800c986 */ /* 0x0001e2000c101114 */
[----:B------:R-:W-:Y:S05]  /*ae00*/  @P3 BRA `(.L_x_240) ;  /* 0x0000000000043947 */ /* 0x000fea0003800000 */
[----:B------:R2:W5:Y:S02]  /*ae10*/  LDG.E.U8 R0, desc[UR20][R28.64+0xc9] ;  /* 0x0000c9141c007981 */ /* 0x000564000c1e1100 */
.L_x_240:
[----:B------:R-:W-:Y:S05]  /*ae20*/  BSYNC B1 ;  /* 0x0000000000017941 */ /* 0x000fea0003800000 */
.L_x_239:
[----:B------:R-:W3:Y:S01]  /*ae30*/  LDL.LU R2, [R1+0x4] ;  /* 0x0000040001027983 */ /* 0x000ee20000300800 */
[----:B-----5:R-:W-:Y:S01]  /*ae40*/  LOP3.LUT R0, R0, 0xff, RZ, 0xc0, !PT ;  /* 0x000000ff00007812 */ /* 0x020fe200078ec0ff */
[----:B------:R-:W-:Y:S01]  /*ae50*/  BSSY B1, `(.L_x_241) ;  /* 0x000000b000017945 */ /* 0x000fe20003800000 */
[----:B------:R-:W-:Y:S02]  /*ae60*/  ISETP.LT.OR P4, PT, R34, 0xc9, !P1 ;  /* 0x000000c92200780c */ /* 0x000fe40004f81670 */
[----:B------:R-:W-:-:S05]  /*ae70*/  F2FP.F16.E5M2.UNPACK_B R0, R0 ;  /* 0x00000000ff00723e */ /* 0x000fca00020004ff */
[----:B------:R-:W-:-:S05]  /*ae80*/  HADD2.F32 R0, -RZ, R0.H0_H0 ;  /* 0x20000000ff007230 */ /* 0x000fca0000004100 */
[----:B------:R-:W-:-:S04]  /*ae90*/  FMUL R0, R0, UR31 ;  /* 0x0000001f00007c20 */ /* 0x000fc80008400000 */
[----:B---3--:R-:W-:-:S05]  /*aea0*/  FFMA R0, R2, UR32, R0 ;  /* 0x0000002002007c23 */ /* 0x008fca0008000000 */
[----:B0-----:R-:W-:Y:S02]  /*aeb0*/  F2FP.SATFINITE.E5M2.F32.PACK_AB_MERGE_C R3, RZ, R0, RZ ;  /* 0x00000000ff03723e */ /* 0x001fe400048060ff */
[----:B------:R-:W-:-:S03]  /*aec0*/  PRMT R0, RZ, 0x7610, R0 ;  /* 0x00007610ff007816 */ /* 0x000fc60000000000 */
[----:B------:R0:W-:Y:S01]  /*aed0*/  @!P3 STG.E.U8 desc[UR20][R24.64+0xc9], R3 ;  /* 0x0000c9031800b986 */ /* 0x0001e2000c101114 */
[----:B------:R-:W-:Y:S05]  /*aee0*/  @P4 BRA `(.L_x_242) ;  /* 0x0000000000044947 */ /* 0x000fea0003800000 */
[----:B------:R3:W5:Y:S02]  /*aef0*/  LDG.E.U8 R0, desc[UR20][R30.64+0xc8] ;  /* 0x0000c8141e007981 */ /* 0x000764000c1e1100 */
.L_x_242:
[----:B------:R-:W-:Y:S05]  /*af00*/  BSYNC B1 ;  /* 0x0000000000017941 */ /* 0x000fea0003800000 */
.L_x_241:
[----:B------:R-:W2:Y:S01]  /*af10*/  LDL.LU R2, [R1+0x8] ;  /* 0x0000080001027983 */ /* 0x000ea20000300800 */
        /* <DEDUP_REMOVED lines=12> */
.L_x_244:
[----:B------:R-:W-:Y:S05]  /*afe0*/  BSYNC B1 ;  /* 0x0000000000017941 */ /* 0x000fea0003800000 */
.L_x_243:
        /* <DEDUP_REMOVED lines=13> */
.L_x_246:
[----:B------:R-:W-:Y:S05]  /*b0c0*/  BSYNC B1 ;  /* 0x0000000000017941 */ /* 0x000fea0003800000 */
.L_x_245:
        /* <DEDUP_REMOVED lines=13> */
.L_x_248:
[----:B------:R-:W-:Y:S05]  /*b1a0*/  BSYNC B1 ;  /* 0x0000000000017941 */ /* 0x000fea0003800000 */
.L_x_247:
        /* <DEDUP_REMOVED lines=13> */
.L_x_250:
[----:B------:R-:W-:Y:S05]  /*b280*/  BSYNC B1 ;  /* 0x0000000000017941 */ /* 0x000fea0003800000 */
.L_x_249:
        /* <DEDUP_REMOVED lines=13> */
.L_x_252:
[----:B------:R-:W-:Y:S05]  /*b360*/  BSYNC B1 ;  /* 0x0000000000017941 */ /* 0x000fea0003800000 */
.L_x_251:
        /* <DEDUP_REMOVED lines=13> */
.L_x_254:
[----:B------:R-:W-:Y:S05]  /*b440*/  BSYNC B1 ;  /* 0x0000000000017941 */ /* 0x000fea0003800000 */
.L_x_253:
        /* <DEDUP_REMOVED lines=13> */
.L_x_256:
[----:B------:R-:W-:Y:S05]  /*b520*/  BSYNC B1 ;  /* 0x0000000000017941 */ /* 0x000fea0003800000 */
.L_x_255:
        /* <DEDUP_REMOVED lines=13> */
.L_x_258:
[----:B------:R-:W-:Y:S05]  /*b600*/  BSYNC B1 ;  /* 0x0000000000017941 */ /* 0x000fea0003800000 */
.L_x_257:
        /* <DEDUP_REMOVED lines=13> */
.L_x_260:
[----:B------:R-:W-:Y:S05]  /*b6e0*/  BSYNC B1 ;  /* 0x0000000000017941 */ /* 0x000fea0003800000 */
.L_x_259:
        /* <DEDUP_REMOVED lines=13> */
.L_x_262:
[----:B------:R-:W-:Y:S05]  /*b7c0*/  BSYNC B1 ;  /* 0x0000000000017941 */ /* 0x000fea0003800000 */
.L_x_261:
        /* <DEDUP_REMOVED lines=13> */
.L_x_264:
[----:B------:R-:W-:Y:S05]  /*b8a0*/  BSYNC B1 ;  /* 0x0000000000017941 */ /* 0x000fea0003800000 */
.L_x_263:
        /* <DEDUP_REMOVED lines=13> */
.L_x_266:
[----:B------:R-:W-:Y:S05]  /*b980*/  BSYNC B1 ;  /* 0x0000000000017941 */ /* 0x000fea0003800000 */
.L_x_265:
        /* <DEDUP_REMOVED lines=13> */
.L_x_268:
[----:B------:R-:W-:Y:S05]  /*ba60*/  BSYNC B1 ;  /* 0x0000000000017941 */ /* 0x000fea0003800000 */
.L_x_267:
        /* <DEDUP_REMOVED lines=13> */
.L_x_270:
[----:B------:R-:W-:Y:S05]  /*bb40*/  BSYNC B1 ;  /* 0x0000000000017941 */ /* 0x000fea0003800000 */
.L_x_269:
        /* <DEDUP_REMOVED lines=13> */
.L_x_272:
[----:B------:R-:W-:Y:S05]  /*bc20*/  BSYNC B1 ;  /* 0x0000000000017941 */ /* 0x000fea0003800000 */
.L_x_271:
        /* <DEDUP_REMOVED lines=13> */
.L_x_274:
[----:B------:R-:W-:Y:S05]  /*bd00*/  BSYNC B1 ;  /* 0x0000000000017941 */ /* 0x000fea0003800000 */
.L_x_273:
        /* <DEDUP_REMOVED lines=13> */
.L_x_276:
[----:B------:R-:W-:Y:S05]  /*bde0*/  BSYNC B1 ;  /* 0x0000000000017941 */ /* 0x000fea0003800000 */
.L_x_275:
        /* <DEDUP_REMOVED lines=13> */
.L_x_278:
[----:B------:R-:W-:Y:S05]  /*bec0*/  BSYNC B1 ;  /* 0x0000000000017941 */ /* 0x000fea0003800000 */
.L_x_277:
        /* <DEDUP_REMOVED lines=13> */
.L_x_280:
[----:B------:R-:W-:Y:S05]  /*bfa0*/  BSYNC B1 ;  /* 0x0000000000017941 */ /* 0x000fea0003800000 */
.L_x_279:
        /* <DEDUP_REMOVED lines=13> */
.L_x_282:
[----:B------:R-:W-:Y:S05]  /*c080*/  BSYNC B1 ;  /* 0x0000000000017941 */ /* 0x000fea0003800000 */
.L_x_281:
        /* <DEDUP_REMOVED lines=13> */
.L_x_284:
[----:B------:R-:W-:Y:S05]  /*c160*/  BSYNC B1 ;  /* 0x0000000000017941 */ /* 0x000fea0003800000 */
.L_x_283:
        /* <DEDUP_REMOVED lines=13> */
.L_x_286:
[----:B------:R-:W-:Y:S05]  /*c240*/  BSYNC B1 ;  /* 0x0000000000017941 */ /* 0x000fea0003800000 */
.L_x_285:
        /* <DEDUP_REMOVED lines=13> */
.L_x_288:
[----:B------:R-:W-:Y:S05]  /*c320*/  BSYNC B1 ;  /* 0x0000000000017941 */ /* 0x000fea0003800000 */
.L_x_287:
        /* <DEDUP_REMOVED lines=13> */
.L_x_290:
[----:B------:R-:W-:Y:S05]  /*c400*/  BSYNC B1 ;  /* 0x0000000000017941 */ /* 0x000fea0003800000 */
.L_x_289:
        /* <DEDUP_REMOVED lines=13> */
.L_x_292:
[----:B------:R-:W-:Y:S05]  /*c4e0*/  BSYNC B1 ;  /* 0x0000000000017941 */ /* 0x000fea0003800000 */
.L_x_291:
[----:B------:R-:W-:Y:S05]  /*c4f0*/  @P1 BRA `(.L_x_293) ;  /* 0x00000020009c1947 */ /* 0x000fea0003800000 */
[----:B------:R-:W2:Y:S01]  /*c500*/  LDL.LU R2, [R1+0x6c] ;  /* 0x00006c0001027983 */ /* 0x000ea20000300800 */
[----:B-----5:R-:W-:-:S04]  /*c510*/  LOP3.LUT R0, R0, 0xff, RZ, 0xc0, !PT ;  /* 0x000000ff00007812 */ /* 0x020fc800078ec0ff */
[----:B------:R-:W-:-:S05]  /*c520*/  F2FP.F16.E5M2.UNPACK_B R0, R0 ;  /* 0x00000000ff00723e */ /* 0x000fca00020004ff */
[----:B------:R-:W-:-:S05]  /*c530*/  HADD2.F32 R0, -RZ, R0.H0_H0 ;  /* 0x20000000ff007230 */ /* 0x000fca0000004100 */
[----:B------:R-:W-:-:S04]  /*c540*/  FMUL R0, R0, UR31 ;  /* 0x0000001f00007c20 */ /* 0x000fc80008400000 */
[----:B--2---:R-:W-:-:S05]  /*c550*/  FFMA R0, R2, UR32, R0 ;  /* 0x0000002002007c23 */ /* 0x004fca0008000000 */
[----:B0-----:R-:W-:-:S05]  /*c560*/  F2FP.SATFINITE.E5M2.F32.PACK_AB_MERGE_C R3, RZ, R0, RZ ;  /* 0x00000000ff03723e */ /* 0x001fca00048060ff */
[----:B------:R0:W-:Y:S01]  /*c570*/  STG.E.U8 desc[UR20][R26.64+0xf9], R3 ;  /* 0x0000f9031a007986 */ /* 0x0001e2000c101114 */
[----:B------:R-:W-:Y:S05]  /*c580*/  BRA `(.L_x_293) ;  /* 0x0000002000787947 */ /* 0x000fea0003800000 */
.L_x_36:
[----:B------:R-:W-:Y:S01]  /*c590*/  ISETP.GE.AND P1, PT, R39, 0x1, PT ;  /* 0x000000012700780c */ /* 0x000fe20003f26270 */
[----:B------:R-:W-:Y:S01]  /*c5a0*/  FMUL R228, R228, UR32 ;  /* 0x00000020e4e47c20 */ /* 0x000fe20008400000 */
[----:B------:R-:W-:Y:S01]  /*c5b0*/  FMUL R227, R227, UR32 ;  /* 0x00000020e3e37c20 */ /* 0x000fe20008400000 */
[----:B------:R-:W-:Y:S01]  /*c5c0*/  ISETP.GE.AND P0, PT, R39, 0x9, PT ;  /* 0x000000092700780c */ /* 0x000fe20003f06270 */
[----:B------:R-:W-:Y:S01]  /*c5d0*/  FMUL R226, R226, UR32 ;  /* 0x00000020e2e27c20 */ /* 0x000fe20008400000 */
[C---:B------:R-:W-:Y:S02]  /*c5e0*/  ISETP.LT.OR P4, PT, R34.reuse, 0x1, !P1 ;  /* 0x000000012200780c */ /* 0x040fe40004f81670 */
[----:B------:R-:W-:Y:S02]  /*c5f0*/  ISETP.LT.OR P5, PT, R34, 0x2, !P1 ;  /* 0x000000022200780c */ /* 0x000fe40004fa1670 */
[----:B------:R-:W-:Y:S02]  /*c600*/  F2FP.SATFINITE.E5M2.F32.PACK_AB_MERGE_C R29, RZ, R228, RZ ;  /* 0x000000e4ff1d723e */ /* 0x000fe400048060ff */
[----:B------:R-:W-:-:S02]  /*c610*/  F2FP.SATFINITE.E5M2.F32.PACK_AB_MERGE_C R227, RZ, R227, RZ ;  /* 0x000000e3ffe3723e */ /* 0x000fc400048060ff */
[----:B------:R-:W-:Y:S01]  /*c620*/  ISETP.LT.OR P3, PT, R34, 0x1, !P0 ;  /* 0x000000012200780c */ /* 0x000fe20004761670 */
[----:B------:R-:W-:-:S04]  /*c630*/  FMUL R225, R225, UR32 ;  /* 0x00000020e1e17c20 */ /* 0x000fc80008400000 */
[----:B------:R1:W-:Y:S01]  /*c640*/  @!P4 STG.E.U8 desc[UR20][R24.64], R29 ;  /* 0x0000001d1800c986 */ /* 0x0003e2000c101114 */
[----:B------:R-:W-:-:S03]  /*c650*/  ISETP.LT.OR P4, PT, R34, 0x2, !P0 ;  /* 0x000000022200780c */ /* 0x000fc60004781670 */
[----:B------:R2:W-:Y:S01]  /*c660*/  @!P5 STG.E.U8 desc[UR20][R24.64+0x1], R227 ;  /* 0x000001e31800d986 */ /* 0x0005e2000c101114 */
[----:B------:R-:W-:Y:S01]  /*c670*/  ISETP.LT.OR P5, PT, R34, 0x9, !P1 ;  /* 0x000000092200780c */ /* 0x000fe20004fa1670 */
[----:B------:R-:W-:Y:S01]  /*c680*/  FMUL R224, R224, UR32 ;  /* 0x00000020e0e07c20 */ /* 0x000fe20008400000 */
[----:B------:R-:W-:Y:S01]  /*c690*/  ISETP.LT.OR P6, PT, R34, 0xa, !P1 ;  /* 0x0000000a2200780c */ /* 0x000fe20004fc1670 */
[----:B------:R-:W-:Y:S01]  /*c6a0*/  FMUL R223, R223, UR32 ;  /* 0x00000020dfdf7c20 */ /* 0x000fe20008400000 */
[----:B------:R-:W-:Y:S02]  /*c6b0*/  F2FP.SATFINITE.E5M2.F32.PACK_AB_MERGE_C R31, RZ, R226, RZ ;  /* 0x000000e2ff1f723e */ /* 0x000fe400048060ff */
[----:B------:R-:W-:Y:S02]  /*c6c0*/  F2FP.SATFINITE.E5M2.F32.PACK_AB_MERGE_C R225, RZ, R225, RZ ;  /* 0x000000e1ffe1723e */ /* 0x000fe400048060ff */
[----:B-1----:R-:W-:Y:S01]  /*c6d0*/  F2FP.SATFINITE.E5M2.F32.PACK_AB_MERGE_C R29, RZ, R224, RZ ;  /* 0x000000e0ff1d723e */ /* 0x002fe200048060ff */
[----:B------:R-:W-:Y:S01]  /*c6e0*/  @!P3 STG.E.U8 desc[UR20][R26.64], R31 ;  /* 0x0000001f1a00b986 */ /* 0x000fe2000c101114 */
[----:B------:R-:W-:-:S02]  /*c6f0*/  F2FP.SATFINITE.E5M2.F32.PACK_AB_MERGE_C R223, RZ, R223, RZ ;  /* 0x000000dfffdf723e */ /* 0x000fc400048060ff */
[C---:B------:R-:W-:Y:S01]  /*c700*/  ISETP.LT.OR P3, PT, R34.reuse, 0x9, !P0 ;  /* 0x000000092200780c */ /* 0x040fe20004761670 */
[----:B------:R-:W-:Y:S01]  /*c710*/  @!P4 STG.E.U8 desc[UR20][R26.64+0x1], R225 ;  /* 0x000001e11a00c986 */ /* 0x000fe2000c101114 */
[----:B------:R-:W-:-:S03]  /*c720*/  ISETP.LT.OR P4, PT, R34, 0xa, !P0 ;  /* 0x0000000a2200780c */ /* 0x000fc60004781670 */
[----:B------:R1:W-:Y:S01]  /*c730*/  @!P5 STG.E.U8 desc[UR20][R24.64+0x8], R29 ;  /* 0x0000081d1800d986 */ /* 0x0003e2000c101114 */
[----:B------:R-:W-:Y:S01]  /*c740*/  ISETP.LT.OR P5, PT, R34, 0x11, !P1 ;  /* 0x000000112200780c */ /* 0x000fe20004fa1670 */
[----:B------:R-:W-:Y:S01]  /*c750*/  FMUL R222, R222, UR32 ;  /* 0x00000020dede7c20 */ /* 0x000fe20008400000 */
[----:B------:R-:W-:Y:S01]  /*c760*/  FMUL R221, R221, UR32 ;  /* 0x00000020dddd7c20 */ /* 0x000fe20008400000 */
[----:B------:R-:W-:Y:S01]  /*c770*/  FMUL R220, R220, UR32 ;  /* 0x00000020dcdc7c20 */ /* 0x000fe20008400000 */
[----:B------:R-:W-:Y:S01]  /*c780*/  @!P6 STG.E.U8 desc[UR20][R24.64+0x9], R223 ;  /* 0x000009df1800e986 */ /* 0x000fe2000c101114 */
[----:B------:R-:W-:Y:S01]  /*c790*/  ISETP.LT.OR P6, PT, R34, 0x12, !P1 ;  /* 0x000000122200780c */ /* 0x000fe20004fc1670 */
[----:B------:R-:W-:Y:S01]  /*c7a0*/  FMUL R219, R219, UR32 ;  /* 0x00000020dbdb7c20 */ /* 0x000fe20008400000 */
[----:B------:R-:W-:Y:S01]  /*c7b0*/  F2FP.SATFINITE.E5M2.F32.PACK_AB_MERGE_C R33, RZ, R222, RZ ;  /* 0x000000deff21723e */ /* 0x000fe200048060ff */
[----:B--2---:R-:W2:Y:S01]  /*c7c0*/  LDL.LU R227, [R1+0x8] ;  /* 0x0000080001e37983 */ /* 0x004ea20000300800 */
[----:B------:R-:W-:-:S02]  /*c7d0*/  F2FP.SATFINITE.E5M2.F32.PACK_AB_MERGE_C R221, RZ, R221, RZ ;  /* 0x000000ddffdd723e */ /* 0x000fc400048060ff */
[----:B-1----:R-:W-:Y:S01]  /*c7e0*/  F2FP.SATFINITE.E5M2.F32.PACK_AB_MERGE_C R29, RZ, R220, RZ ;  /* 0x000000dcff1d723e */ /* 0x002fe200048060ff */
[----:B------:R-:W3:Y:S04]  /*c7f0*/  LDL.LU R226, [R1+0x4] ;  /* 0x0000040001e27983 */ /* 0x000ee80000300800 */
[----:B------:R-:W4:Y:S01]  /*c800*/  LDL.LU R224, [R1] ;  /* 0x0000000001e07983 */ /* 0x000f220000300800 */
[----:B------:R-:W-:-:S03]  /*c810*/  F2FP.SATFINITE.E5M2.F32.PACK_AB_MERGE_C R219, RZ, R219, RZ ;  /* 0x000000dbffdb723e */ /* 0x000fc600048060ff */
[----:B------:R-:W-:Y:S01]  /*c820*/  @!P3 STG.E.U8 desc[UR20][R26.64+0x8], R33 ;  /* 0x000008211a00b986 */ /* 0x000fe2000c101114 */
[----:B------:R-:W-:-:S03]  /*c830*/  ISETP.LT.OR P3, PT, R34, 0x11, !P0 ;  /* 0x000000112200780c */ /* 0x000fc60004761670 */
        /* <DEDUP_REMOVED lines=11> */
[----:B------:R-:W-:Y:S01]  /*c8f0*/  FMUL R214, R214, UR32 ;  /* 0x00000020d6d67c20 */ /* 0x000fe20008400000 */
[----:B------:R-:W-:Y:S01]  /*c900*/  F2FP.SATFINITE.E5M2.F32.PACK_AB_MERGE_C R217, RZ, R217, RZ ;  /* 0x000000d9ffd9723e */ /* 0x000fe200048060ff */
[----:B------:R-:W-:Y:S01]  /*c910*/  FMUL R213, R213, UR32 ;  /* 0x00000020d5d57c20 */ /* 0x000fe20008400000 */
        /* <DEDUP_REMOVED lines=8> */
[----:B------:R-:W-:Y:S02]  /*c9a0*/  FMUL R212, R212, UR32 ;  /* 0x00000020d4d47c20 */ /* 0x000fe40008400000 */
[----:B------:R-:W-:Y:S01]  /*c9b0*/  @!P6 STG.E.U8 desc[UR20][R24.64+0x19], R215 ;  /* 0x000019d71800e986 */ /* 0x000fe2000c101114 */
[----:B------:R-:W-:Y:S01]  /*c9c0*/  ISETP.LT.OR P6, PT, R34, 0x22, !P1 ;  /* 0x000000222200780c */ /* 0x000fe20004fc1670 */
[----:B------:R-:W-:Y:S01]  /*c9d0*/  FMUL R211, R211, UR32 ;  /* 0x00000020d3d37c20 */ /* 0x000fe20008400000 */
[----:B------:R-:W-:Y:S01]  /*c9e0*/  F2FP.SATFINITE.E5M2.F32.PACK_AB_MERGE_C R33, RZ, R214, RZ ;  /* 0x000000d6ff21723e */ /* 0x000fe200048060ff */
[----:B------:R-:W-:Y:S01]  /*c9f0*/  FMUL R210, R210, UR32 ;  /* 0x00000020d2d27c20 */ /* 0x000fe20008400000 */
[----:B------:R-:W-:Y:S01]  /*ca00*/  F2FP.SATFINITE.E5M2.F32.PACK_AB_MERGE_C R213, RZ, R213, RZ ;  /* 0x000000d5ffd5723e */ /* 0x000fe200048060ff */
[----:B------:R-:W-:Y:S01]  /*ca10*/  FMUL R209, R209, UR32 ;  /* 0x00000020d1d17c20 */ /* 0x000fe20008400000 */
        /* <DEDUP_REMOVED lines=8> */
[----:B------:R-:W-:-:S03]  /*caa0*/  ISETP.LT.OR P5, PT, R34, 0x29, !P1 ;  /* 0x000000292200780c */ /* 0x000fc60004fa1670 */
        /* <DEDUP_REMOVED lines=240> */
[----:B------:R0:W-:Y:S01]  /*d9b0*/  @!P6 STG.E.U8 desc[UR20][R24.64+0x99], R23 ;  /* 0x000099171800e986 */ /* 0x0001e2000c101114 */
        /* <DEDUP_REMOVED lines=11> */
[----:B------:R1:W-:Y:S01]  /*da70*/  @!P4 STG.E.U8 desc[UR20][R26.64+0x99], R21 ;  /* 0x000099151a00c986 */ /* 0x0003e2000c101114 */
[----:B------:R-:W-:-:S03]  /*da80*/  ISETP.LT.OR P4, PT, R34, 0xa2, !P0 ;  /* 0x000000a22200780c */ /* 0x000fc60004781670 */
[----:B------:R-:W-:Y:S01]  /*da90*/  @!P5 STG.E.U8 desc[UR20][R24.64+0xa0], R29 ;  /* 0x0000a01d1800d986 */ /* 0x000fe2000c101114 */
[----:B------:R-:W-:-:S03]  /*daa0*/  ISETP.LT.OR P5, PT, R34, 0xa9, !P1 ;  /* 0x000000a92200780c */ /* 0x000fc60004fa1670 */
[----:B------:R2:W-:Y:S01]  /*dab0*/  @!P6 STG.E.U8 desc[UR20][R24.64+0xa1], R19 ;  /* 0x0000a1131800e986 */ /* 0x0005e2000c101114 */
[----:B------:R-:W-:Y:S01]  /*dac0*/  ISETP.LT.OR P6, PT, R34, 0xaa, !P1 ;  /* 0x000000aa2200780c */ /* 0x000fe20004fc1670 */
[----:B------:R-:W-:Y:S01]  /*dad0*/  FMUL R15, R15, UR32 ;  /* 0x000000200f0f7c20 */ /* 0x000fe20008400000 */
[----:B0-----:R-:W-:Y:S01]  /*dae0*/  F2FP.SATFINITE.E5M2.F32.PACK_AB_MERGE_C R23, RZ, R18, RZ ;  /* 0x00000012ff17723e */ /* 0x001fe200048060ff */
[----:B------:R-:W-:Y:S01]  /*daf0*/  FMUL R14, R14, UR32 ;  /* 0x000000200e0e7c20 */ /* 0x000fe20008400000 */
[----:B------:R-:W-:Y:S01]  /*db00*/  F2FP.SATFINITE.E5M2.F32.PACK_AB_MERGE_C R17, RZ, R17, RZ ;  /* 0x00000011ff11723e */ /* 0x000fe200048060ff */
[----:B------:R-:W-:Y:S01]  /*db10*/  FMUL R13, R13, UR32 ;  /* 0x000000200d0d7c20 */ /* 0x000fe20008400000 */
[----:B-1----:R-:W-:Y:S01]  /*db20*/  F2FP.SATFINITE.E5M2.F32.PACK_AB_MERGE_C R21, RZ, R16, RZ ;  /* 0x00000010ff15723e */ /* 0x002fe200048060ff */
[----:B------:R-:W-:Y:S01]  /*db30*/  @!P3 STG.E.U8 desc[UR20][R26.64+0xa0], R23 ;  /* 0x0000a0171a00b986 */ /* 0x000fe2000c101114 */
[----:B------:R-:W-:Y:S02]  /*db40*/  F2FP.SATFINITE.E5M2.F32.PACK_AB_MERGE_C R15, RZ, R15, RZ ;  /* 0x0000000fff0f723e */ /* 0x000fe400048060ff */
[C---:B------:R-:W-:Y:S01]  /*db50*/  ISETP.LT.OR P3, PT, R34.reuse, 0xa9, !P0 ;  /* 0x000000a92200780c */ /* 0x040fe20004761670 */
[----:B------:R-:W-:Y:S01]  /*db60*/  @!P4 STG.E.U8 desc[UR20][R26.64+0xa1], R17 ;  /* 0x0000a1111a00c986 */ /* 0x000fe2000c101114 */
[----:B------:R-:W-:-:S03]  /*db70*/  ISETP.LT.OR P4, PT, R34, 0xaa, !P0 ;  /* 0x000000aa2200780c */ /* 0x000fc60004781670 */
[----:B------:R-:W-:Y:S01]  /*db80*/  @!P5 STG.E.U8 desc[UR20][R24.64+0xa8], R21 ;  /* 0x0000a8151800d986 */ /* 0x000fe2000c101114 */
[----:B------:R-:W-:Y:S01]  /*db90*/  ISETP.LT.OR P5, PT, R34, 0xb1, !P1 ;  /* 0x000000b12200780c */ /* 0x000fe20004fa1670 */
[----:B------:R-:W-:Y:S02]  /*dba0*/  FMUL R12, R12, UR32 ;  /* 0x000000200c0c7c20 */ /* 0x000fe40008400000 */
[----:B------:R0:W-:Y:S01]  /*dbb0*/  @!P6 STG.E.U8 desc[UR20][R24.64+0xa9], R15 ;  /* 0x0000a90f1800e986 */ /* 0x0001e2000c101114 */
[----:B------:R-:W-:Y:S01]  /*dbc0*/  ISETP.LT.OR P6, PT, R34, 0xb2, !P1 ;  /* 0x000000b22200780c */ /* 0x000fe20004fc1670 */
[----:B------:R-:W-:Y:S01]  /*dbd0*/  FMUL R11, R11, UR32 ;  /* 0x000000200b0b7c20 */ /* 0x000fe20008400000 */
[----:B--2---:R-:W-:Y:S01]  /*dbe0*/  F2FP.SATFINITE.E5M2.F32.PACK_AB_MERGE_C R19, RZ, R14, RZ ;  /* 0x0000000eff13723e */ /* 0x004fe200048060ff */
[----:B------:R-:W2:Y:S01]  /*dbf0*/  LDL.LU R223, [R1+0x18] ;  /* 0x0000180001df7983 */ /* 0x000ea20000300800 */
[----:B------:R-:W-:Y:S02]  /*dc00*/  F2FP.SATFINITE.E5M2.F32.PACK_AB_MERGE_C R13, RZ, R13, RZ ;  /* 0x0000000dff0d723e */ /* 0x000fe400048060ff */
[----:B------:R-:W-:Y:S01]  /*dc10*/  F2FP.SATFINITE.E5M2.F32.PACK_AB_MERGE_C R11, RZ, R11, RZ ;  /* 0x0000000bff0b723e */ /* 0x000fe200048060ff */
[----:B------:R-:W-:Y:S01]  /*dc20*/  @!P3 STG.E.U8 desc[UR20][R26.64+0xa8], R19 ;  /* 0x0000a8131a00b986 */ /* 0x000fe2000c101114 */
[----:B0-----:R-:W-:-:S03]  /*dc30*/  F2FP.SATFINITE.E5M2.F32.PACK_AB_MERGE_C R15, RZ, R12, RZ ;  /* 0x0000000cff0f723e */ /* 0x001fc600048060ff */
[----:B------:R0:W-:Y:S01]  /*dc40*/  @!P4 STG.E.U8 desc[UR20][R26.64+0xa9], R13 ;  /* 0x0000a90d1a00c986 */ /* 0x0001e2000c101114 */
[C---:B------:R-:W-:Y:S02]  /*dc50*/  ISETP.LT.OR P3, PT, R34.reuse, 0xb1, !P0 ;  /* 0x000000b12200780c */ /* 0x040fe40004761670 */
[C---:B------:R-:W-:Y:S01]  /*dc60*/  ISETP.LT.OR P4, PT, R34.reuse, 0xb2, !P0 ;  /* 0x000000b22200780c */ /* 0x040fe20004781670 */
[----:B------:R-:W-:Y:S01]  /*dc70*/  @!P5 STG.E.U8 desc[UR20][R24.64+0xb0], R15 ;  /* 0x0000b00f1800d986 */ /* 0x000fe2000c101114 */
[----:B------:R-:W-:Y:S01]  /*dc80*/  ISETP.LT.OR P5, PT, R34, 0xb9, !P1 ;  /* 0x000000b92200780c */ /* 0x000fe20004fa1670 */
[----:B------:R-:W-:Y:S01]  /*dc90*/  FMUL R10, R10, UR32 ;  /* 0x000000200a0a7c20 */ /* 0x000fe20008400000 */
[----:B------:R-:W-:Y:S01]  /*dca0*/  FMUL R9, R9, UR32 ;  /* 0x0000002009097c20 */ /* 0x000fe20008400000 */
[----:B------:R-:W2:Y:S01]  /*dcb0*/  LDL.LU R222, [R1+0x14] ;  /* 0x0000140001de7983 */ /* 0x000ea20000300800 */
[----:B------:R-:W-:-:S03]  /*dcc0*/  FMUL R8, R8, UR32 ;  /* 0x0000002008087c20 */ /* 0x000fc60008400000 */
[----:B------:R-:W2:Y:S01]  /*dcd0*/  LDL.LU R220, [R1+0x10] ;  /* 0x0000100001dc7983 */ /* 0x000ea20000300800 */
[----:B------:R-:W-:-:S03]  /*dce0*/  F2FP.SATFINITE.E5M2.F32.PACK_AB_MERGE_C R17, RZ, R10, RZ ;  /* 0x0000000aff11723e */ /* 0x000fc600048060ff */
[----:B------:R-:W2:Y:S01]  /*dcf0*/  LDL.LU R221, [R1+0xc] ;  /* 0x00000c0001dd7983 */ /* 0x000ea20000300800 */
[----:B------:R-:W-:Y:S01]  /*dd00*/  F2FP.SATFINITE.E5M2.F32.PACK_AB_MERGE_C R9, RZ, R9, RZ ;  /* 0x00000009ff09723e */ /* 0x000fe200048060ff */
[----:B------:R-:W-:Y:S01]  /*dd10*/  FMUL R7, R7, UR32 ;  /* 0x0000002007077c20 */ /* 0x000fe20008400000 */
[----:B0-----:R-:W-:Y:S01]  /*dd20*/  F2FP.SATFINITE.E5M2.F32.PACK_AB_MERGE_C R13, RZ, R8, RZ ;  /* 0x00000008ff0d723e */ /* 0x001fe200048060ff */
[----:B------:R0:W-:Y:S01]  /*dd30*/  @!P6 STG.E.U8 desc[UR20][R24.64+0xb1], R11 ;  /* 0x0000b10b1800e986 */ /* 0x0001e2000c101114 */
[----:B------:R-:W-:Y:S01]  /*dd40*/  ISETP.LT.OR P6, PT, R34, 0xba, !P1 ;  /* 0x000000ba2200780c */ /* 0x000fe20004fc1670 */
[----:B-----5:R-:W-:Y:S01]  /*dd50*/  FMUL R2, R2, UR32 ;  /* 0x0000002002027c20 */ /* 0x020fe20008400000 */
[----:B------:R-:W-:Y:S01]  /*dd60*/  F2FP.SATFINITE.E5M2.F32.PACK_AB_MERGE_C R7, RZ, R7, RZ ;  /* 0x00000007ff07723e */ /* 0x000fe200048060ff */
[----:B------:R-:W-:Y:S01]  /*dd70*/  @!P3 STG.E.U8 desc[UR20][R26.64+0xb0], R17 ;  /* 0x0000b0111a00b986 */ /* 0x000fe2000c101114 */
[----:B------:R-:W-:Y:S01]  /*dd80*/  FMUL R3, R3, UR32 ;  /* 0x0000002003037c20 */ /* 0x000fe20008400000 */
[----:B------:R-:W-:Y:S01]  /*dd90*/  FMUL R4, R4, UR32 ;  /* 0x0000002004047c20 */ /* 0x000fe20008400000 */
[C---:B------:R-:W-:Y:S01]  /*dda0*/  ISETP.LT.OR P3, PT, R34.reuse, 0xb9, !P0 ;  /* 0x000000b92200780c */ /* 0x040fe20004761670 */
[----:B------:R1:W-:Y:S01]  /*ddb0*/  @!P4 STG.E.U8 desc[UR20][R26.64+0xb1], R9 ;  /* 0x0000b1091a00c986 */ /* 0x0003e2000c101114 */
[----:B------:R-:W-:Y:S01]  /*ddc0*/  ISETP.LT.OR P4, PT, R34, 0xba, !P0 ;  /* 0x000000ba2200780c */ /* 0x000fe20004781670 */
[----:B------:R-:W-:Y:S01]  /*ddd0*/  FMUL R6, R6, UR32 ;  /* 0x0000002006067c20 */ /* 0x000fe20008400000 */
[----:B------:R-:W-:Y:S01]  /*dde0*/  FMUL R5, R5, UR32 ;  /* 0x0000002005057c20 */ /* 0x000fe20008400000 */
[----:B------:R3:W-:Y:S01]  /*ddf0*/  @!P5 STG.E.U8 desc[UR20][R24.64+0xb8], R13 ;  /* 0x0000b80d1800d986 */ /* 0x0007e2000c101114 */
[----:B------:R-:W-:Y:S01]  /*de00*/  ISETP.LT.OR P5, PT, R34, 0xc1, !P1 ;  /* 0x000000c12200780c */ /* 0x000fe20004fa1670 */
[----:B------:R-:W-:Y:S01]  /*de10*/  FMUL R0, R0, UR32 ;  /* 0x0000002000007c20 */ /* 0x000fe20008400000 */
[----:B0-----:R-:W-:Y:S01]  /*de20*/  F2FP.SATFINITE.E5M2.F32.PACK_AB_MERGE_C R11, RZ, R6, RZ ;  /* 0x00000006ff0b723e */ /* 0x001fe200048060ff */
[----:B------:R-:W2:Y:S01]  /*de30*/  LDL.LU R225, [R1+0x1c] ;  /* 0x00001c0001e17983 */ /* 0x000ea20000300800 */
[----:B------:R-:W-:-:S03]  /*de40*/  F2FP.SATFINITE.E5M2.F32.PACK_AB_MERGE_C R5, RZ, R5, RZ ;  /* 0x00000005ff05723e */ /* 0x000fc600048060ff */
[----:B------:R0:W-:Y:S01]  /*de50*/  @!P6 STG.E.U8 desc[UR20][R24.64+0xb9], R7 ;  /* 0x0000b9071800e986 */ /* 0x0001e2000c101114 */
[----:B-1----:R-:W-:Y:S01]  /*de60*/  F2FP.SATFINITE.E5M2.F32.PACK_AB_MERGE_C R9, RZ, R4, RZ ;  /* 0x00000004ff09723e */ /* 0x002fe200048060ff */
[----:B------:R-:W-:Y:S01]  /*de70*/  FMUL R4, R227, UR32 ;  /* 0x00000020e3047c20 */ /* 0x000fe20008400000 */
[----:B------:R-:W-:Y:S01]  /*de80*/  ISETP.LT.OR P6, PT, R34, 0xc2, !P1 ;  /* 0x000000c22200780c */ /* 0x000fe20004fc1670 */
[----:B------:R-:W-:Y:S01]  /*de90*/  @!P3 STG.E.U8 desc[UR20][R26.64+0xb8], R11 ;  /* 0x0000b80b1a00b986 */ /* 0x000fe2000c101114 */
[----:B---3--:R-:W-:Y:S01]  /*dea0*/  F2FP.SATFINITE.E5M2.F32.PACK_AB_MERGE_C R13, RZ, R2, RZ ;  /* 0x00000002ff0d723e */ /* 0x008fe200048060ff */
[----:B----4-:R-:W-:Y:S01]  /*deb0*/  FMUL R2, R224, UR32 ;  /* 0x00000020e0027c20 */ /* 0x010fe20008400000 */
[----:B------:R-:W-:Y:S01]  /*dec0*/  ISETP.LT.OR P3, PT, R34, 0xc1, !P0 ;  /* 0x000000c12200780c */ /* 0x000fe20004761670 */
[----:B------:R-:W3:Y:S01]  /*ded0*/  LDL.LU R224, [R1+0x20] ;  /* 0x0000200001e07983 */ /* 0x000ee20000300800 */
[----:B0-----:R-:W-:Y:S01]  /*dee0*/  F2FP.SATFINITE.E5M2.F32.PACK_AB_MERGE_C R7, RZ, R3, RZ ;  /* 0x00000003ff07723e */ /* 0x001fe200048060ff */
[----:B------:R-:W-:-:S02]  /*def0*/  FMUL R3, R226, UR32 ;  /* 0x00000020e2037c20 */ /* 0x000fc40008400000 */
[----:B------:R0:W-:Y:S01]  /*df00*/  @!P4 STG.E.U8 desc[UR20][R26.64+0xb9], R5 ;  /* 0x0000b9051a00c986 */ /* 0x0001e2000c101114 */
[----:B------:R-:W-:-:S03]  /*df10*/  ISETP.LT.OR P4, PT, R34, 0xc2, !P0 ;  /* 0x000000c22200780c */ /* 0x000fc60004781670 */
[----:B------:R-:W4:Y:S04]  /*df20*/  LDL.LU R226, [R1+0x24] ;  /* 0x0000240001e27983 */ /* 0x000f280000300800 */
[----:B------:R-:W4:Y:S04]  /*df30*/  LDL.LU R227, [R1+0x28] ;  /* 0x0000280001e37983 */ /* 0x000f280000300800 */
[----:B------:R-:W-:Y:S01]  /*df40*/  @!P5 STG.E.U8 desc[UR20][R24.64+0xc0], R9 ;  /* 0x0000c0091800d986 */ /* 0x000fe2000c101114 */
[C---:B------:R-:W-:Y:S02]  /*df50*/  ISETP.LT.OR P5, PT, R34.reuse, 0xc9, !P1 ;  /* 0x000000c92200780c */ /* 0x040fe40004fa1670 */
[----:B0-----:R-:W-:Y:S01]  /*df60*/  F2FP.SATFINITE.E5M2.F32.PACK_AB_MERGE_C R5, RZ, R0, RZ ;  /* 0x00000000ff05723e */ /* 0x001fe200048060ff */
[----:B------:R0:W-:Y:S01]  /*df70*/  @!P6 STG.E.U8 desc[UR20][R24.64+0xc1], R7 ;  /* 0x0000c1071800e986 */ /* 0x0001e2000c101114 */
[----:B------:R-:W-:-:S03]  /*df80*/  ISETP.LT.OR P6, PT, R34, 0xca, !P1 ;  /* 0x000000ca2200780c */ /* 0x000fc60004fc1670 */
[----:B------:R-:W-:Y:S01]  /*df90*/  @!P3 STG.E.U8 desc[UR20][R26.64+0xc0], R13 ;  /* 0x0000c00d1a00b986 */ /* 0x000fe2000c101114 */
[----:B------:R-:W-:-:S03]  /*dfa0*/  ISETP.LT.OR P3, PT, R34, 0xc9, !P0 ;  /* 0x000000c92200780c */ /* 0x000fc60004761670 */
[----:B------:R1:W-:Y:S01]  /*dfb0*/  @!P4 STG.E.U8 desc[UR20][R26.64+0xc1], R5 ;  /* 0x0000c1051a00c986 */ /* 0x0003e2000c101114 */
[----:B0-----:R-:W-:Y:S02]  /*dfc0*/  F2FP.SATFINITE.E5M2.F32.PACK_AB_MERGE_C R7, RZ, R2, RZ ;  /* 0x00000002ff07723e */ /* 0x001fe400048060ff */
[----:B------:R-:W-:-:S03]  /*dfd0*/  ISETP.LT.OR P4, PT, R34, 0xca, !P0 ;  /* 0x000000ca2200780c */ /* 0x000fc60004781670 */
[----:B------:R0:W-:Y:S01]  /*dfe0*/  @!P5 STG.E.U8 desc[UR20][R24.64+0xc8], R7 ;  /* 0x0000c8071800d986 */ /* 0x0001e2000c101114 */
[----:B------:R-:W-:Y:S02]  /*dff0*/  ISETP.LT.OR P5, PT, R34, 0xd1, !P1 ;  /* 0x000000d12200780c */ /* 0x000fe40004fa1670 */
[----:B------:R-:W-:Y:S02]  /*e000*/  F2FP.SATFINITE.E5M2.F32.PACK_AB_MERGE_C R9, RZ, R3, RZ ;  /* 0x00000003ff09723e */ /* 0x000fe400048060ff */
[----:B------:R-:W-:-:S03]  /*e010*/  F2FP.SATFINITE.E5M2.F32.PACK_AB_MERGE_C R11, RZ, R4, RZ ;  /* 0x00000004ff0b723e */ /* 0x000fc600048060ff */
[----:B------:R0:W-:Y:S04]  /*e020*/  @!P6 STG.E.U8 desc[UR20][R24.64+0xc9], R9 ;  /* 0x0000c9091800e986 */ /* 0x0001e8000c101114 */
[----:B------:R-:W-:Y:S01]  /*e030*/  @!P3 STG.E.U8 desc[UR20][R26.64+0xc8], R11 ;  /* 0x0000c80b1a00b986 */ /* 0x000fe2000c101114 */
[----:B--2---:R-:W-:Y:S01]  /*e040*/  FMUL R2, R220, UR32 ;  /* 0x00000020dc027c20 */ /* 0x004fe20008400000 */
[----:B------:R-:W-:Y:S02]  /*e050*/  FMUL R0, R221, UR32 ;  /* 0x00000020dd007c20 */ /* 0x000fe40008400000 */
[----:B------:R-:W2:Y:S03]  /*e060*/  LDL.LU R221, [R1+0x2c] ;  /* 0x00002c0001dd7983 */ /* 0x000ea60000300800 */
[----:B-1----:R-:W-:Y:S01]  /*e070*/  F2FP.SATFINITE.E5M2.F32.PACK_AB_MERGE_C R5, RZ, R0, RZ ;  /* 0x00000000ff05723e */ /* 0x002fe200048060ff */
[----:B------:R-:W2:Y:S01]  /*e080*/  LDL.LU R220, [R1+0x30] ;  /* 0x0000300001dc7983 */ /* 0x000ea20000300800 */
[----:B------:R-:W-:Y:S01]  /*e090*/  FMUL R0, R223, UR32 ;  /* 0x00000020df007c20 */ /* 0x000fe20008400000 */
[----:B------:R-:W-:Y:S01]  /*e0a0*/  FMUL R3, R222, UR32 ;  /* 0x00000020de037c20 */ /* 0x000fe20008400000 */
[----:B0-----:R-:W-:Y:S01]  /*e0b0*/  F2FP.SATFINITE.E5M2.F32.PACK_AB_MERGE_C R7, RZ, R2, RZ ;  /* 0x00000002ff07723e */ /* 0x001fe200048060ff */
[----:B------:R-:W2:Y:S02]  /*e0c0*/  LDL.LU R222, [R1+0x34] ;  /* 0x0000340001de7983 */ /* 0x000ea40000300800 */
[----:B------:R-:W-:-:S02]  /*e0d0*/  F2FP.SATFINITE.E5M2.F32.PACK_AB_MERGE_C R13, RZ, R0, RZ ;  /* 0x00000000ff0d723e */ /* 0x000fc400048060ff */
[----:B------:R-:W2:Y:S01]  /*e0e0*/  LDL.LU R223, [R1+0x38] ;  /* 0x0000380001df7983 */ /* 0x000ea20000300800 */
[----:B------:R-:W-:Y:S01]  /*e0f0*/  F2FP.SATFINITE.E5M2.F32.PACK_AB_MERGE_C R9, RZ, R3, RZ ;  /* 0x00000003ff09723e */ /* 0x000fe200048060ff */
[----:B------:R-:W-:Y:S02]  /*e100*/  FMUL R2, R225, UR32 ;  /* 0x00000020e1027c20 */ /* 0x000fe40008400000 */
[----:B------:R-:W2:Y:S04]  /*e110*/  LDL.LU R225, [R1+0x3c] ;  /* 0x00003c0001e17983 */ /* 0x000ea80000300800 */
[----:B------:R-:W-:Y:S01]  /*e120*/  @!P4 STG.E.U8 desc[UR20][R26.64+0xc9], R5 ;  /* 0x0000c9051a00c986 */ /* 0x000fe2000c101114 */
[----:B---3--:R-:W-:-:S03]  /*e130*/  FMUL R0, R224, UR32 ;  /* 0x00000020e0007c20 */ /* 0x008fc60008400000 */
[----:B------:R0:W-:Y:S04]  /*e140*/  @!P5 STG.E.U8 desc[UR20][R24.64+0xd0], R7 ;  /* 0x0000d0071800d986 */ /* 0x0001e8000c101114 */
[----:B------:R-:W3:Y:S01]  /*e150*/  LDL.LU R224, [R1+0x40] ;  /* 0x0000400001e07983 */ /* 0x000ee20000300800 */
[----:B----4-:R-:W-:-:S03]  /*e160*/  FMUL R3, R226, UR32 ;  /* 0x00000020e2037c20 */ /* 0x010fc60008400000 */
[----:B------:R-:W4:Y:S01]  /*e170*/  LDL.LU R226, [R1+0x44] ;  /* 0x0000440001e27983 */ /* 0x000f220000300800 */
[----:B0-----:R-:W-:Y:S01]  /*e180*/  F2FP.SATFINITE.E5M2.F32.PACK_AB_MERGE_C R7, RZ, R0, RZ ;  /* 0x00000000ff07723e */ /* 0x001fe200048060ff */
[----:B------:R-:W-:Y:S02]  /*e190*/  FMUL R0, R227, UR32 ;  /* 0x00000020e3007c20 */ /* 0x000fe40008400000 */
[----:B------:R-:W4:Y:S01]  /*e1a0*/  LDL.LU R227, [R1+0x48] ;  /* 0x0000480001e37983 */ /* 0x000f220000300800 */
[C---:B------:R-:W-:Y:S02]  /*e1b0*/  ISETP.LT.OR P6, PT, R34.reuse, 0xd2, !P1 ;  /* 0x000000d22200780c */ /* 0x040fe40004fc1670 */
[C---:B------:R-:W-:Y:S01]  /*e1c0*/  ISETP.LT.OR P4, PT, R34.reuse, 0xd2, !P0 ;  /* 0x000000d22200780c */ /* 0x040fe20004781670 */
[----:B------:R-:W4:Y:S01]  /*e1d0*/  LDL.LU R219, [R1+0x4c] ;  /* 0x00004c0001db7983 */ /* 0x000f220000300800 */
[----:B------:R-:W-:Y:S02]  /*e1e0*/  F2FP.SATFINITE.E5M2.F32.PACK_AB_MERGE_C R5, RZ, R2, RZ ;  /* 0x00000002ff05723e */ /* 0x000fe400048060ff */
[----:B------:R-:W-:-:S02]  /*e1f0*/  ISETP.LT.OR P3, PT, R34, 0xd1, !P0 ;  /* 0x000000d12200780c */ /* 0x000fc40004761670 */
[----:B------:R-:W-:Y:S02]  /*e200*/  ISETP.LT.OR P5, PT, R34, 0xd9, !P1 ;  /* 0x000000d92200780c */ /* 0x000fe40004fa1670 */
[----:B------:R-:W-:-:S03]  /*e210*/  F2FP.SATFINITE.E5M2.F32.PACK_AB_MERGE_C R11, RZ, R0, RZ ;  /* 0x00000000ff0b723e */ /* 0x000fc600048060ff */
[----:B------:R0:W-:Y:S01]  /*e220*/  @!P6 STG.E.U8 desc[UR20][R24.64+0xd1], R9 ;  /* 0x0000d1091800e986 */ /* 0x0001e2000c101114 */
[----:B------:R-:W-:-:S03]  /*e230*/  ISETP.LT.OR P6, PT, R34, 0xda, !P1 ;  /* 0x000000da2200780c */ /* 0x000fc60004fc1670 */
[----:B------:R1:W-:Y:S01]  /*e240*/  @!P4 STG.E.U8 desc[UR20][R26.64+0xd1], R5 ;  /* 0x0000d1051a00c986 */ /* 0x0003e2000c101114 */
[----:B------:R-:W-:-:S03]  /*e250*/  ISETP.LT.OR P4, PT, R34, 0xda, !P0 ;  /* 0x000000da2200780c */ /* 0x000fc60004781670 */
[----:B------:R-:W-:Y:S01]  /*e260*/  @!P3 STG.E.U8 desc[UR20][R26.64+0xd0], R13 ;  /* 0x0000d00d1a00b986 */ /* 0x000fe2000c101114 */
[----:B0-----:R-:W-:-:S03]  /*e270*/  F2FP.SATFINITE.E5M2.F32.PACK_AB_MERGE_C R9, RZ, R3, RZ ;  /* 0x00000003ff09723e */ /* 0x001fc600048060ff */
[----:B------:R0:W-:Y:S04]  /*e280*/  @!P5 STG.E.U8 desc[UR20][R24.64+0xd8], R7 ;  /* 0x0000d8071800d986 */ /* 0x0001e8000c101114 */
[----:B------:R0:W-:Y:S01]  /*e290*/  @!P6 STG.E.U8 desc[UR20][R24.64+0xd9], R9 ;  /* 0x0000d9091800e986 */ /* 0x0001e2000c101114 */
[----:B--2---:R-:W-:-:S03]  /*e2a0*/  FMUL R0, R221, UR32 ;  /* 0x00000020dd007c20 */ /* 0x004fc60008400000 */
[----:B------:R-:W2:Y:S01]  /*e2b0*/  LDL.LU R221, [R1+0x50] ;  /* 0x0000500001dd7983 */ /* 0x000ea20000300800 */
[----:B------:R-:W-:-:S03]  /*e2c0*/  FMUL R2, R220, UR32 ;  /* 0x00000020dc027c20 */ /* 0x000fc60008400000 */
[----:B------:R-:W2:Y:S01]  /*e2d0*/  LDL.LU R220, [R1+0x54] ;  /* 0x0000540001dc7983 */ /* 0x000ea20000300800 */
[----:B-1----:R-:W-:Y:S01]  /*e2e0*/  F2FP.SATFINITE.E5M2.F32.PACK_AB_MERGE_C R5, RZ, R0, RZ ;  /* 0x00000000ff05723e */ /* 0x002fe200048060ff */
[----:B------:R-:W-:Y:S02]  /*e2f0*/  FMUL R3, R222, UR32 ;  /* 0x00000020de037c20 */ /* 0x000fe40008400000 */
[----:B------:R-:W2:Y:S01]  /*e300*/  LDL.LU R222, [R1+0x58] ;  /* 0x0000580001de7983 */ /* 0x000ea20000300800 */
[----:B0-----:R-:W-:Y:S01]  /*e310*/  F2FP.SATFINITE.E5M2.F32.PACK_AB_MERGE_C R7, RZ, R2, RZ ;  /* 0x00000002ff07723e */ /* 0x001fe200048060ff */
[----:B------:R-:W-:Y:S01]  /*e320*/  FMUL R4, R223, UR32 ;  /* 0x00000020df047c20 */ /* 0x000fe20008400000 */
[----:B------:R-:W-:Y:S01]  /*e330*/  F2FP.SATFINITE.E5M2.F32.PACK_AB_MERGE_C R9, RZ, R3, RZ ;  /* 0x00000003ff09723e */ /* 0x000fe200048060ff */
[----:B------:R-:W2:Y:S01]  /*e340*/  LDL.LU R223, [R1+0x5c] ;  /* 0x00005c0001df7983 */ /* 0x000ea20000300800 */
[----:B------:R-:W-:-:S03]  /*e350*/  FMUL R0, R225, UR32 ;  /* 0x00000020e1007c20 */ /* 0x000fc60008400000 */
[----:B------:R0:W-:Y:S04]  /*e360*/  @!P4 STG.E.U8 desc[UR20][R26.64+0xd9], R5 ;  /* 0x0000d9051a00c986 */ /* 0x0001e8000c101114 */
[----:B------:R-:W2:Y:S01]  /*e370*/  LDL.LU R225, [R1+0x60] ;  /* 0x0000600001e17983 */ /* 0x000ea20000300800 */
[----:B0-----:R-:W-:Y:S01]  /*e380*/  F2FP.SATFINITE.E5M2.F32.PACK_AB_MERGE_C R5, RZ, R0, RZ ;  /* 0x00000000ff05723e */ /* 0x001fe200048060ff */
[----:B---3--:R-:W-:Y:S02]  /*e390*/  FMUL R2, R224, UR32 ;  /* 0x00000020e0027c20 */ /* 0x008fe40008400000 */
[----:B------:R-:W3:Y:S01]  /*e3a0*/  LDL.LU R224, [R1+0x64] ;  /* 0x0000640001e07983 */ /* 0x000ee20000300800 */
[----:B----4-:R-:W-:-:S03]  /*e3b0*/  FMUL R3, R226, UR32 ;  /* 0x00000020e2037c20 */ /* 0x010fc60008400000 */
[----:B------:R-:W4:Y:S01]  /*e3c0*/  LDL.LU R226, [R1+0x68] ;  /* 0x0000680001e27983 */ /* 0x000f220000300800 */
[----:B------:R-:W-:-:S03]  /*e3d0*/  FMUL R0, R227, UR32 ;  /* 0x00000020e3007c20 */ /* 0x000fc60008400000 */
[----:B------:R-:W4:Y:S01]  /*e3e0*/  LDL.LU R227, [R1+0x6c] ;  /* 0x00006c0001e37983 */ /* 0x000f220000300800 */
[C---:B------:R-:W-:Y:S02]  /*e3f0*/  ISETP.LT.OR P3, PT, R34.reuse, 0xd9, !P0 ;  /* 0x000000d92200780c */ /* 0x040fe40004761670 */
[C---:B------:R-:W-:Y:S02]  /*e400*/  ISETP.LT.OR P5, PT, R34.reuse, 0xe1, !P1 ;  /* 0x000000e12200780c */ /* 0x040fe40004fa1670 */
[C---:B------:R-:W-:Y:S02]  /*e410*/  ISETP.LT.OR P6, PT, R34.reuse, 0xe2, !P1 ;  /* 0x000000e22200780c */ /* 0x040fe40004fc1670 */
[----:B------:R-:W-:-:S07]  /*e420*/  ISETP.LT.OR P4, PT, R34, 0xe2, !P0 ;  /* 0x000000e22200780c */ /* 0x000fce0004781670 */
[----:B------:R-:W-:Y:S01]  /*e430*/  @!P3 STG.E.U8 desc[UR20][R26.64+0xd8], R11 ;  /* 0x0000d80b1a00b986 */ /* 0x000fe2000c101114 */
[----:B------:R-:W-:-:S03]  /*e440*/  ISETP.LT.OR P3, PT, R34, 0xe1, !P0 ;  /* 0x000000e12200780c */ /* 0x000fc60004761670 */
[----:B------:R0:W-:Y:S01]  /*e450*/  @!P5 STG.E.U8 desc[UR20][R24.64+0xe0], R7 ;  /* 0x0000e0071800d986 */ /* 0x0001e2000c101114 */
[----:B------:R-:W-:-:S03]  /*e460*/  ISETP.LT.OR P5, PT, R34, 0xe9, !P1 ;  /* 0x000000e92200780c */ /* 0x000fc60004fa1670 */
[----:B------:R1:W-:Y:S01]  /*e470*/  @!P6 STG.E.U8 desc[UR20][R24.64+0xe1], R9 ;  /* 0x0000e1091800e986 */ /* 0x0003e2000c101114 */
[----:B------:R-:W-:Y:S02]  /*e480*/  ISETP.LT.OR P6, PT, R34, 0xea, !P1 ;  /* 0x000000ea2200780c */ /* 0x000fe40004fc1670 */
[----:B------:R-:W-:Y:S01]  /*e490*/  F2FP.SATFINITE.E5M2.F32.PACK_AB_MERGE_C R13, RZ, R4, RZ ;  /* 0x00000004ff0d723e */ /* 0x000fe200048060ff */
[----:B------:R1:W-:Y:S01]  /*e4a0*/  @!P4 STG.E.U8 desc[UR20][R26.64+0xe1], R5 ;  /* 0x0000e1051a00c986 */ /* 0x0003e2000c101114 */
[----:B0-----:R-:W-:-:S03]  /*e4b0*/  F2FP.SATFINITE.E5M2.F32.PACK_AB_MERGE_C R7, RZ, R2, RZ ;  /* 0x00000002ff07723e */ /* 0x001fc600048060ff */
[----:B------:R-:W-:Y:S01]  /*e4c0*/  @!P3 STG.E.U8 desc[UR20][R26.64+0xe0], R13 ;  /* 0x0000e00d1a00b986 */ /* 0x000fe2000c101114 */
[----:B-1----:R-:W-:-:S03]  /*e4d0*/  F2FP.SATFINITE.E5M2.F32.PACK_AB_MERGE_C R9, RZ, R3, RZ ;  /* 0x00000003ff09723e */ /* 0x002fc600048060ff */
[----:B------:R0:W-:Y:S01]  /*e4e0*/  @!P5 STG.E.U8 desc[UR20][R24.64+0xe8], R7 ;  /* 0x0000e8071800d986 */ /* 0x0001e2000c101114 */
[C---:B------:R-:W-:Y:S02]  /*e4f0*/  ISETP.LT.OR P3, PT, R34.reuse, 0xe9, !P0 ;  /* 0x000000e92200780c */ /* 0x040fe40004761670 */
[C---:B------:R-:W-:Y:S01]  /*e500*/  ISETP.LT.OR P4, PT, R34.reuse, 0xea, !P0 ;  /* 0x000000ea2200780c */ /* 0x040fe20004781670 */
[----:B------:R1:W-:Y:S01]  /*e510*/  @!P6 STG.E.U8 desc[UR20][R24.64+0xe9], R9 ;  /* 0x0000e9091800e986 */ /* 0x0003e2000c101114 */
[C---:B------:R-:W-:Y:S01]  /*e520*/  ISETP.LT.OR P5, PT, R34.reuse, 0xf1, !P1 ;  /* 0x000000f12200780c */ /* 0x040fe20004fa1670 */
[----:B------:R-:W-:Y:S01]  /*e530*/  FMUL R2, R219, UR32 ;  /* 0x00000020db027c20 */ /* 0x000fe20008400000 */
[----:B------:R-:W-:Y:S02]  /*e540*/  ISETP.LT.OR P6, PT, R34, 0xf2, !P1 ;  /* 0x000000f22200780c */ /* 0x000fe40004fc1670 */
[----:B------:R-:W-:Y:S02]  /*e550*/  F2FP.SATFINITE.E5M2.F32.PACK_AB_MERGE_C R11, RZ, R0, RZ ;  /* 0x00000000ff0b723e */ /* 0x000fe400048060ff */
[----:B------:R-:W-:-:S03]  /*e560*/  F2FP.SATFINITE.E5M2.F32.PACK_AB_MERGE_C R5, RZ, R2, RZ ;  /* 0x00000002ff05723e */ /* 0x000fc600048060ff */
[----:B------:R-:W-:Y:S01]  /*e570*/  @!P3 STG.E.U8 desc[UR20][R26.64+0xe8], R11 ;  /* 0x0000e80b1a00b986 */ /* 0x000fe2000c101114 */
[----:B------:R-:W-:-:S03]  /*e580*/  ISETP.LT.OR P3, PT, R34, 0xf1, !P0 ;  /* 0x000000f12200780c */ /* 0x000fc60004761670 */
[----:B------:R-:W-:Y:S01]  /*e590*/  @!P4 STG.E.U8 desc[UR20][R26.64+0xe9], R5 ;  /* 0x0000e9051a00c986 */ /* 0x000fe2000c101114 */
[C---:B------:R-:W-:Y:S02]  /*e5a0*/  ISETP.LT.OR P4, PT, R34.reuse, 0xf9, !P1 ;  /* 0x000000f92200780c */ /* 0x040fe40004f81670 */
[----:B------:R-:W-:Y:S01]  /*e5b0*/  ISETP.LT.OR P1, PT, R34, 0xfa, !P1 ;  /* 0x000000fa2200780c */ /* 0x000fe20004f21670 */
[----:B--2---:R-:W-:Y:S01]  /*e5c0*/  FMUL R0, R221, UR32 ;  /* 0x00000020dd007c20 */ /* 0x004fe20008400000 */
[----:B------:R-:W-:-:S04]  /*e5d0*/  FMUL R3, R220, UR32 ;  /* 0x00000020dc037c20 */ /* 0x000fc80008400000 */
[----:B0-----:R-:W-:Y:S02]  /*e5e0*/  F2FP.SATFINITE.E5M2.F32.PACK_AB_MERGE_C R7, RZ, R0, RZ ;  /* 0x00000000ff07723e */ /* 0x001fe400048060ff */
[----:B-1----:R-:W-:Y:S01]  /*e5f0*/  F2FP.SATFINITE.E5M2.F32.PACK_AB_MERGE_C R9, RZ, R3, RZ ;  /* 0x00000003ff09723e */ /* 0x002fe200048060ff */
[----:B------:R-:W-:Y:S02]  /*e600*/  FMUL R0, R222, UR32 ;  /* 0x00000020de007c20 */ /* 0x000fe40008400000 */
[----:B------:R0:W-:Y:S01]  /*e610*/  @!P5 STG.E.U8 desc[UR20][R24.64+0xf0], R7 ;  /* 0x0000f0071800d986 */ /* 0x0001e2000c101114 */
[----:B------:R-:W-:-:S03]  /*e620*/  ISETP.LT.OR P5, PT, R34, 0xf2, !P0 ;  /* 0x000000f22200780c */ /* 0x000fc600047a1670 */
[----:B------:R1:W-:Y:S01]  /*e630*/  @!P6 STG.E.U8 desc[UR20][R24.64+0xf1], R9 ;  /* 0x0000f1091800e986 */ /* 0x0003e2000c101114 */
[C---:B------:R-:W-:Y:S02]  /*e640*/  ISETP.LT.OR P6, PT, R34.reuse, 0xf9, !P0 ;  /* 0x000000f92200780c */ /* 0x040fe400047c1670 */
[----:B------:R-:W-:Y:S01]  /*e650*/  F2FP.SATFINITE.E5M2.F32.PACK_AB_MERGE_C R13, RZ, R0, RZ ;  /* 0x00000000ff0d723e */ /* 0x000fe200048060ff */
[----:B------:R-:W-:Y:S01]  /*e660*/  FMUL R0, R223, UR32 ;  /* 0x00000020df007c20 */ /* 0x000fe20008400000 */
[----:B------:R-:W-:Y:S01]  /*e670*/  ISETP.LT.OR P0, PT, R34, 0xfa, !P0 ;  /* 0x000000fa2200780c */ /* 0x000fe20004701670 */
[----:B------:R-:W-:-:S03]  /*e680*/  FMUL R2, R225, UR32 ;  /* 0x00000020e1027c20 */ /* 0x000fc60008400000 */
[----:B0-----:R-:W-:Y:S02]  /*e690*/  F2FP.SATFINITE.E5M2.F32.PACK_AB_MERGE_C R7, RZ, R0, RZ ;  /* 0x00000000ff07723e */ /* 0x001fe400048060ff */
[----:B-1----:R-:W-:Y:S01]  /*e6a0*/  F2FP.SATFINITE.E5M2.F32.PACK_AB_MERGE_C R9, RZ, R2, RZ ;  /* 0x00000002ff09723e */ /* 0x002fe200048060ff */
[----:B---3--:R-:W-:Y:S01]  /*e6b0*/  FMUL R3, R224, UR32 ;  /* 0x00000020e0037c20 */ /* 0x008fe20008400000 */
[----:B----4-:R-:W-:Y:S01]  /*e6c0*/  FMUL R4, R226, UR32 ;  /* 0x00000020e2047c20 */ /* 0x010fe20008400000 */
[----:B------:R-:W-:-:S03]  /*e6d0*/  FMUL R5, R227, UR32 ;  /* 0x00000020e3057c20 */ /* 0x000fc60008400000 */
[----:B------:R-:W-:Y:S02]  /*e6e0*/  F2FP.SATFINITE.E5M2.F32.PACK_AB_MERGE_C R3, RZ, R3, RZ ;  /* 0x00000003ff03723e */ /* 0x000fe400048060ff */
[----:B------:R-:W-:Y:S02]  /*e6f0*/  F2FP.SATFINITE.E5M2.F32.PACK_AB_MERGE_C R11, RZ, R4, RZ ;  /* 0x00000004ff0b723e */ /* 0x000fe400048060ff */
[----:B------:R-:W-:Y:S01]  /*e700*/  F2FP.SATFINITE.E5M2.F32.PACK_AB_MERGE_C R5, RZ, R5, RZ ;  /* 0x00000005ff05723e */ /* 0x000fe200048060ff */
[----:B------:R0:W-:Y:S04]  /*e710*/  @!P3 STG.E.U8 desc[UR20][R26.64+0xf0], R13 ;  /* 0x0000f00d1a00b986 */ /* 0x0001e8000c101114 */
[----:B------:R0:W-:Y:S04]  /*e720*/  @!P5 STG.E.U8 desc[UR20][R26.64+0xf1], R7 ;  /* 0x0000f1071a00d986 */ /* 0x0001e8000c101114 */
[----:B------:R0:W-:Y:S04]  /*e730*/  @!P4 STG.E.U8 desc[UR20][R24.64+0xf8], R9 ;  /* 0x0000f8091800c986 */ /* 0x0001e8000c101114 */
[----:B------:R0:W-:Y:S04]  /*e740*/  @!P1 STG.E.U8 desc[UR20][R24.64+0xf9], R3 ;  /* 0x0000f90318009986 */ /* 0x0001e8000c101114 */
[----:B------:R0:W-:Y:S04]  /*e750*/  @!P6 STG.E.U8 desc[UR20][R26.64+0xf8], R11 ;  /* 0x0000f80b1a00e986 */ /* 0x0001e8000c101114 */
[----:B------:R0:W-:Y:S02]  /*e760*/  @!P0 STG.E.U8 desc[UR20][R26.64+0xf9], R5 ;  /* 0x0000f9051a008986 */ /* 0x0001e4000c101114 */
.L_x_293:
[----:B------:R-:W-:Y:S05]  /*e770*/  BSYNC B0 ;  /* 0x0000000000007941 */ /* 0x000fea0003800000 */
.L_x_35:
[----:B------:R-:W2:Y:S01]  /*e780*/  LDL.LU R22, [R1+0x74] ;  /* 0x0000740001167983 */ /* 0x000ea20000300800 */
[----:B0----5:R-:W-:Y:S01]  /*e790*/  IMAD.U32 R3, RZ, RZ, UR12 ;  /* 0x0000000cff037e24 */ /* 0x021fe2000f8e00ff */
[----:B------:R-:W-:Y:S02]  /*e7a0*/  ULDC.64 UR6, c[0x0][0x650] ;  /* 0x0001940000067ab9 */ /* 0x000fe40000000a00 */
[----:B------:R-:W3:Y:S01]  /*e7b0*/  LDL.LU R19, [R1+0x78] ;  /* 0x0000780001137983 */ /* 0x000ee20000300800 */
[----:B------:R-:W-:Y:S01]  /*e7c0*/  IMAD.U32 R0, RZ, RZ, UR16 ;  /* 0x00000010ff007e24 */ /* 0x000fe2000f8e00ff */
[----:B------:R0:W-:Y:S01]  /*e7d0*/  SYNCS.ARRIVE.TRANS64.A1T0 RZ, [R3+UR28], RZ ;  /* 0x000000ff03ff79a7 */ /* 0x0001e2000810001c */
[----:B------:R-:W-:Y:S02]  /*e7e0*/  IMAD.U32 R2, RZ, RZ, UR16 ;  /* 0x00000010ff027e24 */ /* 0x000fe4000f8e00ff */
[----:B------:R-:W-:Y:S02]  /*e7f0*/  IMAD.MOV.U32 R4, RZ, RZ, -0x1 ;  /* 0xffffffffff047424 */ /* 0x000fe400078e00ff */
[----:B0-----:R-:W-:Y:S01]  /*e800*/  IMAD.U32 R3, RZ, RZ, UR13 ;  /* 0x0000000dff037e24 */ /* 0x001fe2000f8e00ff */
[----:B---3--:R-:W-:-:S02]  /*e810*/  LEA R19, P0, R0, R19, 0x1 ;  /* 0x0000001300137211 */ /* 0x008fc400078008ff */
[----:B------:R-:W-:Y:S02]  /*e820*/  PRMT R0, RZ, 0x7610, R0 ;  /* 0x00007610ff007816 */ /* 0x000fe40000000000 */
[----:B--2---:R-:W-:Y:S01]  /*e830*/  LEA.HI.X R22, R2, R22, R3, 0x1, P0 ;  /* 0x0000001602167211 */ /* 0x004fe200000f0c03 */
[----:B------:R-:W-:Y:S01]  /*e840*/  IMAD.MOV.U32 R2, RZ, RZ, -0x1 ;  /* 0xffffffffff027424 */ /* 0x000fe200078e00ff */
[----:B------:R0:W-:Y:S01]  /*e850*/  STL [R1+0x78], R19 ;  /* 0x0000781301007387 */ /* 0x0001e20000100800 */
[----:B------:R-:W-:Y:S01]  /*e860*/  IMAD.MOV.U32 R3, RZ, RZ, -0x1 ;  /* 0xffffffffff037424 */ /* 0x000fe200078e00ff */
[----:B------:R-:W-:Y:S02]  /*e870*/  ISETP.GE.U32.AND P0, PT, R19, UR6, PT ;  /* 0x0000000613007c0c */ /* 0x000fe4000bf06070 */
[----:B------:R0:W-:Y:S02]  /*e880*/  STL [R1+0x74], R22 ;  /* 0x0000741601007387 */ /* 0x0001e40000100800 */
[----:B------:R-:W-:-:S02]  /*e890*/  ISETP.GE.U32.AND.EX P0, PT, R22, UR7, PT, P0 ;  /* 0x0000000716007c0c */ /* 0x000fc4000bf06100 */
[----:B------:R0:W-:Y:S04]  /*e8a0*/  STL [R1+0x7c], R4 ;  /* 0x00007c0401007387 */ /* 0x0001e80000100800 */
[----:B------:R0:W-:Y:S04]  /*e8b0*/  STL [R1+0x70], R2 ;  /* 0x0000700201007387 */ /* 0x0001e80000100800 */
[----:B------:R0:W-:Y:S03]  /*e8c0*/  STL [R1+0x80], R3 ;  /* 0x0000800301007387 */ /* 0x0001e60000100800 */
[----:B------:R-:W-:Y:S05]  /*e8d0*/  @P0 BRA `(.L_x_294) ;  /* 0x0000000400740947 */ /* 0x000fea0003800000 */
[----:B------:R-:W2:Y:S01]  /*e8e0*/  S2R R14, SR_CTAID.X ;  /* 0x00000000000e7919 */ /* 0x000ea20000002500 */
[----:B------:R-:W3:Y:S01]  /*e8f0*/  LDC.64 R8, c[0x0][0x628] ;  /* 0x00018a00ff087b82 */ /* 0x000ee20000000a00 */
[----:B------:R-:W-:Y:S01]  /*e900*/  ULDC UR6, c[0x0][0x150] ;  /* 0x0000540000067ab9 */ /* 0x000fe20000000800 */
[----:B------:R-:W-:Y:S01]  /*e910*/  IMAD.MOV.U32 R6, RZ, RZ, R19 ;  /* 0x000000ffff067224 */ /* 0x000fe200078e0013 */
[----:B------:R-:W0:Y:S01]  /*e920*/  S2R R16, SR_CTAID.Y ;  /* 0x0000000000107919 */ /* 0x000e220000002600 */
[----:B------:R-:W-:-:S04]  /*e930*/  IMAD.MOV.U32 R7, RZ, RZ, R22 ;  /* 0x000000ffff077224 */ /* 0x000fc800078e0016 */
[----:B------:R-:W0:Y:S08]  /*e940*/  LDC R17, c[0x0][0x144] ;  /* 0x00005100ff117b82 */ /* 0x000e300000000800 */
[----:B------:R-:W0:Y:S08]  /*e950*/  LDC R10, c[0x0][0x630] ;  /* 0x00018c00ff0a7b82 */ /* 0x000e300000000800 */
[----:B------:R-:W0:Y:S01]  /*e960*/  LDC.64 R12, c[0x0][0x620] ;  /* 0x00018800ff0c7b82 */ /* 0x000e220000000a00 */
[----:B---3--:R-:W-:-:S04]  /*e970*/  ISETP.NE.U32.AND P0, PT, R8, RZ, PT ;  /* 0x000000ff0800720c */ /* 0x008fc80003f05070 */
[----:B------:R-:W-:Y:S02]  /*e980*/  ISETP.NE.AND.EX P0, PT, R9, RZ, PT, P0 ;  /* 0x000000ff0900720c */ /* 0x000fe40003f05300 */
[----:B--2---:R-:W-:-:S05]  /*e990*/  I2FP.F32.U32 R0, R14 ;  /* 0x0000000e00007245 */ /* 0x004fca0000201000 */
[----:B------:R-:W-:-:S04]  /*e9a0*/  FMUL R0, R0, UR6 ;  /* 0x0000000600007c20 */ /* 0x000fc80008400000 */
[----:B------:R2:W3:Y:S02]  /*e9b0*/  F2I.U32.TRUNC.NTZ R15, R0 ;  /* 0x00000000000f7305 */ /* 0x0004e4000020f000 */
[----:B------:R-:W-:Y:S05]  /*e9c0*/  @!P0 BRA `(.L_x_295) ;  /* 0x0000000000288947 */ /* 0x000fea0003800000 */
[----:B--2---:R-:W2:Y:S02]  /*e9d0*/  LDC R0, c[0x0][0x634] ;  /* 0x00018d00ff007b82 */ /* 0x004ea40000000800 */
[----:B--2---:R-:W-:-:S05]  /*e9e0*/  IADD3 R7, P0, R19, R0, RZ ;  /* 0x0000000013077210 */ /* 0x004fca0007f1e0ff */
[----:B------:R-:W-:-:S04]  /*e9f0*/  IMAD.X R11, RZ, RZ, R22, P0 ;  /* 0x000000ffff0b7224 */ /* 0x000fc800000e0616 */
[----:B0-----:R-:W-:-:S04]  /*ea00*/  IMAD.WIDE.U32 R2, R11, R8, RZ ;  /* 0x000000080b027225 */ /* 0x001fc800078e00ff */
[----:B------:R-:W-:-:S04]  /*ea10*/  IMAD.WIDE.U32 R4, P0, R7, R9, R2 ;  /* 0x0000000907047225 */ /* 0x000fc80007800002 */
[----:B------:R-:W-:-:S04]  /*ea20*/  IMAD.WIDE.U32 R2, R7, R8, RZ ;  /* 0x0000000807027225 */ /* 0x000fc800078e00ff */
[----:B------:R-:W-:Y:S01]  /*ea30*/  IMAD.X R7, RZ, RZ, RZ, P0 ;  /* 0x000000ffff077224 */ /* 0x000fe200000e06ff */
[----:B------:R-:W-:Y:S01]  /*ea40*/  IADD3 RZ, P0, R3, R4, RZ ;  /* 0x0000000403ff7210 */ /* 0x000fe20007f1e0ff */
[----:B------:R-:W-:-:S04]  /*ea50*/  IMAD.MOV.U32 R6, RZ, RZ, R5 ;  /* 0x000000ffff067224 */ /* 0x000fc800078e0005 */
[----:B------:R-:W-:-:S08]  /*ea60*/  IMAD.WIDE.U32.X R6, R11, R9, R6, P0 ;  /* 0x000000090b067225 */ /* 0x000fd000000e0406 */
.L_x_295:
[-CC-:B0-----:R-:W-:Y:S01]  /*ea70*/  SHF.R.U64 R11, R6, R10.reuse, R7.reuse ;  /* 0x0000000a060b7219 */ /* 0x181fe20000001207 */
[----:B------:R-:W0:Y:S01]  /*ea80*/  LDC.64 R20, c[0x0][0x640] ;  /* 0x00019000ff147b82 */ /* 0x000e220000000a00 */
[----:B--2---:R-:W-:Y:S01]  /*ea90*/  SHF.R.U32.HI R0, RZ, R10, R7 ;  /* 0x0000000aff007219 */ /* 0x004fe20000011607 */
[----:B------:R-:W-:Y:S01]  /*eaa0*/  IMAD.MOV.U32 R2, RZ, RZ, R19 ;  /* 0x000000ffff027224 */ /* 0x000fe200078e0013 */
[----:B------:R-:W-:Y:S01]  /*eab0*/  IADD3 R5, P0, RZ, -R11, RZ ;  /* 0x8000000bff057210 */ /* 0x000fe20007f1e0ff */
[----:B---3--:R-:W-:Y:S01]  /*eac0*/  IMAD.MOV R15, RZ, RZ, -R15 ;  /* 0x000000ffff0f7224 */ /* 0x008fe200078e0a0f */
[----:B------:R-:W-:Y:S01]  /*ead0*/  ULDC UR6, c[0x0][0x154] ;  /* 0x0000550000067ab9 */ /* 0x000fe20000000800 */
[----:B------:R-:W-:Y:S02]  /*eae0*/  IMAD.MOV.U32 R7, RZ, RZ, 0x1 ;  /* 0x00000001ff077424 */ /* 0x000fe400078e00ff */
[----:B------:R-:W2:Y:S01]  /*eaf0*/  LDC R4, c[0x0][0x618] ;  /* 0x00018600ff047b82 */ /* 0x000ea20000000800 */
[----:B------:R-:W-:-:S02]  /*eb00*/  IMAD.X R3, RZ, RZ, ~R0, P0 ;  /* 0x000000ffff037224 */ /* 0x000fc400000e0e00 */
[----:B------:R-:W-:Y:S02]  /*eb10*/  IMAD R17, R17, R15, R14 ;  /* 0x0000000f11117224 */ /* 0x000fe400078e020e */
[-C--:B------:R-:W-:Y:S02]  /*eb20*/  IMAD R0, R3, R12.reuse, RZ ;  /* 0x0000000c03007224 */ /* 0x080fe400078e02ff */
[----:B------:R-:W-:Y:S01]  /*eb30*/  IMAD.MOV.U32 R3, RZ, RZ, R22 ;  /* 0x000000ffff037224 */ /* 0x000fe200078e0016 */
[----:B------:R-:W3:Y:S01]  /*eb40*/  LDC R6, c[0x0][0x608] ;  /* 0x00018200ff067b82 */ /* 0x000ee20000000800 */
[----:B------:R-:W-:-:S04]  /*eb50*/  IMAD.WIDE.U32 R2, R5, R12, R2 ;  /* 0x0000000c05027225 */ /* 0x000fc800078e0002 */
[----:B------:R-:W-:-:S03]  /*eb60*/  IMAD R5, R5, R13, R0 ;  /* 0x0000000d05057224 */ /* 0x000fc600078e0200 */
[----:B------:R-:W5:Y:S01]  /*eb70*/  LDC R18, c[0x0][0x658] ;  /* 0x00019600ff127b82 */ /* 0x000f620000000800 */
[----:B------:R-:W-:Y:S01]  /*eb80*/  I2FP.F32.U32 R0, R16 ;  /* 0x0000001000007245 */ /* 0x000fe20000201000 */
[----:B------:R-:W-:Y:S01]  /*eb90*/  IMAD.IADD R3, R3, 0x1, R5 ;  /* 0x0000000103037824 */ /* 0x000fe200078e0205 */
[----:B0-----:R-:W-:Y:S01]  /*eba0*/  ISETP.NE.U32.AND P0, PT, R20, RZ, PT ;  /* 0x000000ff1400720c */ /* 0x001fe20003f05070 */
[----:B------:R-:W-:Y:S02]  /*ebb0*/  IMAD.MOV.U32 R5, RZ, RZ, -0x1 ;  /* 0xffffffffff057424 */ /* 0x000fe400078e00ff */
[----:B------:R-:W-:Y:S02]  /*ebc0*/  FMUL R0, R0, UR6 ;  /* 0x0000000600007c20 */ /* 0x000fe40008400000 */
[----:B------:R-:W0:Y:S01]  /*ebd0*/  LDC R15, c[0x0][0x148] ;  /* 0x00005200ff0f7b82 */ /* 0x000e220000000800 */
[----:B--2---:R-:W-:Y:S01]  /*ebe0*/  SHF.R.U64 R10, R2, R4, R3 ;  /* 0x00000004020a7219 */ /* 0x004fe20000001203 */
[----:B------:R2:W0:Y:S01]  /*ebf0*/  F2I.U32.TRUNC.NTZ R13, R0 ;  /* 0x00000000000d7305 */ /* 0x000422000020f000 */
[----:B------:R-:W-:-:S02]  /*ec00*/  ISETP.NE.AND.EX P0, PT, R21, RZ, PT, P0 ;  /* 0x000000ff1500720c */ /* 0x000fc40003f05300 */
[----:B------:R-:W-:-:S03]  /*ec10*/  SHF.R.U32.HI R3, RZ, R4, R3 ;  /* 0x00000004ff037219 */ /* 0x000fc60000011603 */
[----:B------:R-:W0:Y:S01]  /*ec20*/  LDC R14, c[0x0][0x600] ;  /* 0x00018000ff0e7b82 */ /* 0x000e220000000800 */
[-CC-:B---3--:R-:W-:Y:S02]  /*ec30*/  SHF.R.U64 R8, R10, R6.reuse, R3.reuse ;  /* 0x000000060a087219 */ /* 0x188fe40000001203 */
[----:B------:R-:W-:-:S05]  /*ec40*/  SHF.R.U32.HI R3, RZ, R6, R3 ;  /* 0x00000006ff037219 */ /* 0x000fca0000011603 */
[----:B------:R-:W3:Y:S01]  /*ec50*/  LDC R22, c[0x0][0x648] ;  /* 0x00019200ff167b82 */ /* 0x000ee20000000800 */
[-CC-:B-----5:R-:W-:Y:S02]  /*ec60*/  SHF.R.U64 R12, R8, R18.reuse, R3.reuse ;  /* 0x00000012080c7219 */ /* 0x1a0fe40000001203 */
[-C--:B------:R-:W-:Y:S02]  /*ec70*/  SHF.L.U32 R5, R5, R18.reuse, RZ ;  /* 0x0000001205057219 */ /* 0x080fe400000006ff */
[-C--:B------:R-:W-:Y:S01]  /*ec80*/  SHF.R.U32.HI R3, RZ, R18.reuse, R3 ;  /* 0x00000012ff037219 */ /* 0x080fe20000011603 */
[----:B------:R-:W-:Y:S01]  /*ec90*/  IMAD.MOV.U32 R2, RZ, RZ, R12 ;  /* 0x000000ffff027224 */ /* 0x000fe200078e000c */
[----:B------:R-:W-:Y:S01]  /*eca0*/  SHF.L.U32 R18, R7, R18, RZ ;  /* 0x0000001207127219 */ /* 0x000fe200000006ff */
[----:B------:R-:W0:Y:S01]  /*ecb0*/  LDC R23, c[0x0][0x638] ;  /* 0x00018e00ff177b82 */ /* 0x000e220000000800 */
[----:B------:R-:W-:-:S07]  /*ecc0*/  LOP3.LUT R19, RZ, R5, RZ, 0x33, !PT ;  /* 0x00000005ff137212 */ /* 0x000fce00078e33ff */
[----:B------:R-:W0:Y:S01]  /*ecd0*/  LDC R24, c[0x0][0x610] ;  /* 0x00018400ff187b82 */ /* 0x000e220000000800 */
[----:B--2---:R-:W-:Y:S05]  /*ece0*/  @!P0 BRA `(.L_x_296) ;  /* 0x0000000000288947 */ /* 0x004fea0003800000 */
        /* <DEDUP_REMOVED lines=10> */
.L_x_296:
[----:B---3--:R-:W-:Y:S01]  /*ed90*/  SHF.R.U64 R0, R2, R22, R3 ;  /* 0x0000001602007219 */ /* 0x008fe20000001203 */
[----:B0-----:R-:W-:Y:S01]  /*eda0*/  VIADD R7, R14, 0xffffffff ;  /* 0xffffffff0e077836 */ /* 0x001fe20000000000 */
[----:B------:R-:W-:Y:S01]  /*edb0*/  LOP3.LUT R5, R8, R19, RZ, 0xc0, !PT ;  /* 0x0000001308057212 */ /* 0x000fe200078ec0ff */
[----:B------:R-:W-:Y:S02]  /*edc0*/  IMAD.MOV R13, RZ, RZ, -R13 ;  /* 0x000000ffff0d7224 */ /* 0x000fe400078e0a0d */
[----:B------:R-:W-:Y:S02]  /*edd0*/  IMAD.MOV R3, RZ, RZ, -R0 ;  /* 0x000000ffff037224 */ /* 0x000fe400078e0a00 */
[----:B------:R-:W-:Y:S01]  /*ede0*/  IMAD R2, R18, R0, R5 ;  /* 0x0000000012027224 */ /* 0x000fe200078e0205 */
[----:B------:R-:W-:Y:S01]  /*edf0*/  LOP3.LUT R5, R10, R7, RZ, 0xc0, !PT ;  /* 0x000000070a057212 */ /* 0x000fe200078ec0ff */
[----:B------:R-:W-:Y:S02]  /*ee00*/  @P2 IMAD R17, R15, R13, R16 ;  /* 0x0000000d0f112224 */ /* 0x000fe400078e0210 */
[----:B------:R-:W-:-:S02]  /*ee10*/  IMAD R0, R3, R23, R12 ;  /* 0x0000001703007224 */ /* 0x000fc400078e020c */
[----:B------:R-:W-:Y:S02]  /*ee20*/  IMAD.MOV.U32 R4, RZ, RZ, 0x1 ;  /* 0x00000001ff047424 */ /* 0x000fe400078e00ff */
[----:B------:R-:W-:Y:S02]  /*ee30*/  IMAD R2, R2, R24, R17 ;  /* 0x0000001802027224 */ /* 0x000fe400078e0211 */
[----:B------:R-:W-:Y:S01]  /*ee40*/  IMAD R3, R0, R14, R5 ;  /* 0x0000000e00037224 */ /* 0x000fe200078e0205 */
[----:B------:R-:W-:-:S04]  /*ee50*/  PRMT R0, R4, 0x7610, R0 ;  /* 0x0000761004007816 */ /* 0x000fc80000000000 */
[----:B------:R-:W-:Y:S02]  /*ee60*/  SEL R4, R3, R2, !P2 ;  /* 0x0000000203047207 */ /* 0x000fe40005000000 */
[----:B------:R-:W-:-:S03]  /*ee70*/  SEL R2, R2, R3, !P2 ;  /* 0x0000000302027207 */ /* 0x000fc60005000000 */
[----:B------:R2:W-:Y:S04]  /*ee80*/  STL [R1+0x80], R4 ;  /* 0x0000800401007387 */ /* 0x0005e80000100800 */
[----:B------:R2:W-:Y:S04]  /*ee90*/  STL [R1+0x70], R11 ;  /* 0x0000700b01007387 */ /* 0x0005e80000100800 */
[----:B------:R2:W-:Y:S02]  /*eea0*/  STL [R1+0x7c], R2 ;  /* 0x00007c0201007387 */ /* 0x0005e40000100800 */
.L_x_294:
[----:B------:R-:W-:Y:S01]  /*eeb0*/  LOP3.LUT P0, RZ, R0, 0xff, RZ, 0xc0, !PT ;  /* 0x000000ff00ff7812 */ /* 0x000fe2000780c0ff */
[----:B------:R-:W-:-:S12]  /*eec0*/  ULOP3.LUT UR27, UR27, 0x1, URZ, 0x3c, !UPT ;  /* 0x000000011b1b7892 */ /* 0x000fd8000f8e3c3f */
[----:B------:R-:W-:Y:S05]  /*eed0*/  @P0 BRA `(.L_x_297) ;  /* 0xffffff2400a80947 */ /* 0x000fea000383ffff */
[----:B------:R-:W-:Y:S05]  /*eee0*/  EXIT ;  /* 0x000000000000794d */ /* 0x000fea0003800000 */
.L_x_13:
[----:B------:R-:W-:-:S08]  /*eef0*/  ISETP.NE.AND P0, PT, RZ, UR6, PT ;  /* 0x00000006ff007c0c */ /* 0x000fd0000bf05270 */
[----:B0123--:R-:W0:-:S00]  /*ef00*/  USETMAXREG.DEALLOC.CTAPOOL 0x28 ;  /* 0x00000028000079c8 */ /* 0x00fe0000080e0500 */
[----:B------:R-:W-:Y:S05]  /*ef10*/  @P0 EXIT ;  /* 0x000000000000094d */ /* 0x000fea0003800000 */
[----:B0-----:R-:W-:Y:S01]  /*ef20*/  LOP3.LUT P0, RZ, R0, 0xff, RZ, 0xc0, !PT ;  /* 0x000000ff00ff7812 */ /* 0x001fe2000780c0ff */
[----:B------:R-:W-:Y:S02]  /*ef30*/  IMAD.MOV.U32 R0, RZ, RZ, 0x1 ;  /* 0x00000001ff007424 */ /* 0x000fe400078e00ff */
[----:B------:R-:W-:-:S10]  /*ef40*/  IMAD.MOV.U32 R8, RZ, RZ, RZ ;  /* 0x000000ffff087224 */ /* 0x000fd400078e00ff */
[----:B------:R-:W-:Y:S05]  /*ef50*/  @!P0 BRA `(.L_x_298) ;  /* 0x0000000c00408947 */ /* 0x000fea0003800000 */
[----:B------:R-:W-:Y:S01]  /*ef60*/  LOP3.LUT P0, RZ, R3, 0x1f, RZ, 0xc0, !PT ;  /* 0x0000001f03ff7812 */ /* 0x000fe2000780c0ff */
[----:B------:R-:W-:Y:S01]  /*ef70*/  ULDC UR5, c[0x0][0x658] ;  /* 0x0001960000057ab9 */ /* 0x000fe20000000800 */
[----:B------:R-:W-:Y:S01]  /*ef80*/  UMOV UR6, 0xffffffff ;  /* 0xffffffff00067882 */ /* 0x000fe20000000000 */
[----:B------:R-:W-:Y:S01]  /*ef90*/  BSSY B0, `(.L_x_298) ;  /* 0x00000cc000007945 */ /* 0x000fe20003800000 */
[----:B------:R-:W-:Y:S01]  /*efa0*/  USHF.L.U32 UR6, UR6, UR5, URZ ;  /* 0x0000000506067299 */ /* 0x000fe2000800063f */
[C---:B------:R-:W-:Y:S01]  /*efb0*/  ISETP.NE.AND P3, PT, R2.reuse, RZ, PT ;  /* 0x000000ff0200720c */ /* 0x040fe20003f65270 */
[----:B------:R-:W-:Y:S01]  /*efc0*/  IMAD.MOV.U32 R9, RZ, RZ, 0x1 ;  /* 0x00000001ff097424 */ /* 0x000fe200078e00ff */
[----:B------:R-:W-:Y:S01]  /*efd0*/  ISETP.NE.OR P0, PT, R2, RZ, !P0 ;  /* 0x000000ff0200720c */ /* 0x000fe20004705670 */
[----:B------:R-:W-:Y:S01]  /*efe0*/  IMAD.MOV.U32 R0, RZ, RZ, 0x1 ;  /* 0x00000001ff007424 */ /* 0x000fe200078e00ff */
[----:B------:R-:W-:Y:S01]  /*eff0*/  ULDC UR4, c[0x0][0x600] ;  /* 0x0001800000047ab9 */ /* 0x000fe20000000800 */
[----:B------:R-:W-:Y:S01]  /*f000*/  IMAD.MOV.U32 R8, RZ, RZ, RZ ;  /* 0x000000ffff087224 */ /* 0x000fe200078e00ff */
[----:B------:R-:W-:Y:S01]  /*f010*/  UMOV UR7, 0x1 ;  /* 0x0000000100077882 */ /* 0x000fe20000000000 */
[----:B------:R-:W-:-:S02]  /*f020*/  UIADD3 UR26, UR14, 0x1, URZ ;  /* 0x000000010e1a7890 */ /* 0x000fc4000fffe03f */
[----:B------:R-:W-:Y:S02]  /*f030*/  ULOP3.LUT UR27, UR15, 0x2, URZ, 0xfc, !UPT ;  /* 0x000000020f1b7892 */ /* 0x000fe4000f8efc3f */
[----:B------:R-:W-:Y:S02]  /*f040*/  UIADD3 UR20, UR4, -0x1, URZ ;  /* 0xffffffff04147890 */ /* 0x000fe4000fffe03f */
[----:B------:R-:W-:Y:S02]  /*f050*/  USHF.L.U32 UR22, UR7, UR5, URZ ;  /* 0x0000000507167299 */ /* 0x000fe4000800063f */
[----:B------:R-:W-:Y:S01]  /*f060*/  ULOP3.LUT UR21, URZ, UR6, URZ, 0x33, !UPT ;  /* 0x000000063f157292 */ /* 0x000fe2000f8e333f */
[----:B------:R-:W-:-:S11]  /*f070*/  ULDC.64 UR24, c[0x0][0x198] ;  /* 0x0000660000187ab9 */ /* 0x000fd60000000a00 */
.L_x_310:
[----:B------:R-:W-:-:S03]  /*f080*/  UMOV UR4, 0xffffffff ;  /* 0xffffffff00047882 */ /* 0x000fc60000000000 */
[----:B01----:R-:W-:Y:S05]  /*f090*/  BRA.DIV UR4, `(.L_x_299) ;  /* 0x0000001204407947 */ /* 0x003fea000b800000 */
[----:B------:R-:W-:-:S13]  /*f0a0*/  ELECT P1, URZ, PT ;  /* 0x00000000003f782f */ /* 0x000fda0003820000 */
.L_x_324:
[----:B------:R-:W0:Y:S01]  /*f0b0*/  LDC R2, c[0x0][0x28c] ;  /* 0x0000a300ff027b82 */ /* 0x000e220000000800 */
[----:B------:R-:W-:Y:S01]  /*f0c0*/  BSSY B1, `(.L_x_300) ;  /* 0x000003b000017945 */ /* 0x000fe20003800000 */
[----:B0-----:R-:W-:-:S13]  /*f0d0*/  ISETP.LT.OR P1, PT, R2, 0x1, !P1 ;  /* 0x000000010200780c */ /* 0x001fda0004f21670 */
[----:B------:R-:W-:Y:S05]  /*f0e0*/  @P1 BRA `(.L_x_301) ;  /* 0x0000000000e01947 */ /* 0x000fea0003800000 */
[----:B------:R-:W2:Y:S04]  /*f0f0*/  LDL.LU R4, [R1+0x80] ;  /* 0x0000800001047983 */ /* 0x000ea80000300800 */
[----:B------:R-:W3:Y:S01]  /*f100*/  LDL.LU R3, [R1+0x7c] ;  /* 0x00007c0001037983 */ /* 0x000ee20000300800 */
[----:B------:R-:W-:Y:S02]  /*f110*/  IMAD.MOV.U32 R12, RZ, RZ, RZ ;  /* 0x000000ffff0c7224 */ /* 0x000fe400078e00ff */
[----:B------:R-:W-:Y:S02]  /*f120*/  IMAD.U32 R13, RZ, RZ, UR26 ;  /* 0x0000001aff0d7e24 */ /* 0x000fe4000f8e00ff */
[----:B------:R-:W-:Y:S02]  /*f130*/  IMAD.MOV.U32 R2, RZ, RZ, R0 ;  /* 0x000000ffff027224 */ /* 0x000fe400078e0000 */
[----:B--2---:R-:W-:-:S02]  /*f140*/  IMAD.SHL.U32 R6, R4, 0x100, RZ ;  /* 0x0000010004067824 */ /* 0x004fc400078e00ff */
[----:B---3--:R-:W-:Y:S02]  /*f150*/  IMAD.SHL.U32 R7, R3, 0x40, RZ ;  /* 0x0000004003077824 */ /* 0x008fe400078e00ff */
[----:B------:R-:W-:-:S07]  /*f160*/  IMAD.MOV.U32 R3, RZ, RZ, R8 ;  /* 0x000000ffff037224 */ /* 0x000fce00078e0008 */
.L_x_305:
[----:B------:R-:W0:Y:S01]  /*f170*/  S2R R5, SR_CgaCtaId ;  /* 0x0000000000057919 */ /* 0x000e220000008800 */
[----:B------:R-:W-:-:S04]  /*f180*/  MOV R4, 0x400 ;  /* 0x0000040000047802 */ /* 0x000fc80000000f00 */
[----:B0-----:R-:W-:Y:S02]  /*f190*/  LEA R10, R5, R4, 0x18 ;  /* 0x00000004050a7211 */ /* 0x001fe400078ec0ff */
[----:B------:R-:W-:Y:S01]  /*f1a0*/  SHF.L.U32 R4, R2, 0x1f, RZ ;  /* 0x0000001f02047819 */ /* 0x000fe200000006ff */
[----:B------:R-:W0:Y:S02]  /*f1b0*/  @!P3 LDC R5, c[0x0][0x500] ;  /* 0x00014000ff05bb82 */ /* 0x000e240000000800 */
[----:B------:R-:W-:-:S04]  /*f1c0*/  IMAD R11, R3, 0x8, R10 ;  /* 0x00000008030b7824 */ /* 0x000fc800078e020a */
[----:B------:R-:W1:Y:S02]  /*f1d0*/  SYNCS.PHASECHK.TRANS64.TRYWAIT P1, [R11+URZ+0x28], R4 ;  /* 0x000028040b0075a7 */ /* 0x000e64000802017f */
[----:B-1----:R-:W-:Y:S05]  /*f1e0*/  @!P1 BRA `(.L_x_302) ;  /* 0x00000010000c9947 */ /* 0x002fea0003800000 */
.L_x_325:
[----:B------:R-:W-:Y:S01]  /*f1f0*/  UPRMT UR4, UR27, 0x9910, URZ ;  /* 0x000099101b047896 */ /* 0x000fe2000800003f */
[----:B0-----:R0:W-:Y:S03]  /*f200*/  @!P3 SYNCS.ARRIVE.TRANS64 RZ, [R11+URZ], R5 ;  /* 0x000000050bffb9a7 */ /* 0x0011e6000800003f */
[----:B------:R-:W-:-:S06]  /*f210*/  UISETP.NE.AND UP0, UPT, UR4, 0x2, UPT ;  /* 0x000000020400788c */ /* 0x000fcc000bf05270 */
[----:B------:R-:W-:-:S13]  /*f220*/  PLOP3.LUT P1, PT, PT, PT, UP0, 0x80, 0x0 ;  /* 0x000000000000781c */ /* 0x000fda0003f2f008 */
[----:B0-----:R-:W-:Y:S05]  /*f230*/  @P1 BRA `(.L_x_303) ;  /* 0x0000000000041947 */ /* 0x001fea0003800000 */
[----:B------:R-:W-:Y:S01]  /*f240*/  BPT.TRAP 0x1 ;  /* 0x000000040000795c */ /* 0x000fe20000300000 */
.L_x_303:
[----:B------:R-:W-:Y:S05]  /*f250*/  @P0 BRA `(.L_x_304) ;  /* 0x0000000000040947 */ /* 0x000fea0003800000 */
[----:B------:R-:W-:Y:S01]  /*f260*/  BPT.TRAP 0x1 ;  /* 0x000000040000795c */ /* 0x000fe20000300000 */
.L_x_304:
[----:B------:R-:W2:Y:S01]  /*f270*/  LDL R5, [R1+0x70] ;  /* 0x0000700001057983 */ /* 0x000ea20000100800 */
[--C-:B-1----:R-:W-:Y:S01]  /*f280*/  IMAD R4, R3, 0x2000, R10.reuse ;  /* 0x0000200003047824 */ /* 0x102fe200078e020a */
[----:B------:R-:W-:Y:S01]  /*f290*/  R2UR UR9, R11 ;  /* 0x000000000b0972ca */ /* 0x000fe200000e0000 */
[----:B------:R-:W-:Y:S01]  /*f2a0*/  IMAD R10, R3, 0x8000, R10 ;  /* 0x00008000030a7824 */ /* 0x000fe200078e020a */
[----:B------:R-:W-:Y:S01]  /*f2b0*/  UIADD3 UR4, UP0, UR24, 0xf0, URZ ;  /* 0x000000f018047890 */ /* 0x000fe2000ff1e03f */
[----:B------:R-:W-:Y:S01]  /*f2c0*/  VIADD R13, R13, 0xffffffff ;  /* 0xffffffff0d0d7836 */ /* 0x000fe20000000000 */
[----:B------:R-:W-:Y:S01]  /*f2d0*/  R2UR UR5, R4 ;  /* 0x00000000040572ca */ /* 0x000fe200000e0000 */
[----:B------:R-:W-:Y:S01]  /*f2e0*/  UIADD3 UR28, UP1, UR24, 0x1f0, URZ ;  /* 0x000001f0181c7890 */ /* 0x000fe2000ff3e03f */
[----:B------:R-:W-:Y:S01]  /*f2f0*/  R2UR UR8, R10 ;  /* 0x000000000a0872ca */ /* 0x000fe200000e0000 */
[----:B------:R-:W-:Y:S01]  /*f300*/  VIADD R3, R3, 0x1 ;  /* 0x0000000103037836 */ /* 0x000fe20000000000 */
[----:B------:R-:W-:Y:S01]  /*f310*/  R2UR UR11, R7 ;  /* 0x00000000070b72ca */ /* 0x000fe200000e0000 */
[----:B------:R-:W-:Y:S01]  /*f320*/  UIADD3.X UR29, URZ, UR25, URZ, UP1, !UPT ;  /* 0x000000193f1d7290 */ /* 0x000fe20008ffe43f */
[----:B------:R-:W-:Y:S01]  /*f330*/  R2UR UR10, R12 ;  /* 0x000000000c0a72ca */ /* 0x000fe200000e0000 */
[----:B------:R-:W-:Y:S01]  /*f340*/  UMOV UR6, 0x0 ;  /* 0x0000000000067882 */ /* 0x000fe20000000000 */
[----:B------:R-:W-:Y:S01]  /*f350*/  R2UR UR23, R6 ;  /* 0x00000000061772ca */ /* 0x000fe200000e0000 */
[----:B------:R-:W-:Y:S01]  /*f360*/  UMOV UR7, 0x10000000 ;  /* 0x1000000000077882 */ /* 0x000fe20000000000 */
[----:B------:R-:W-:Y:S01]  /*f370*/  ISETP.GT.AND P4, PT, R13, 0x1, PT ;  /* 0x000000010d00780c */ /* 0x000fe20003f84270 */
[----:B------:R-:W-:Y:S01]  /*f380*/  VIADD R12, R12, 0x80 ;  /* 0x000000800c0c7836 */ /* 0x000fe20000000000 */
[----:B------:R-:W-:Y:S01]  /*f390*/  ISETP.NE.AND P1, PT, R3, 0x5, PT ;  /* 0x000000050300780c */ /* 0x000fe20003f25270 */
[----:B------:R-:W-:-:S02]  /*f3a0*/  UIADD3 UR18, UR5, 0x180, URZ ;  /* 0x0000018005127890 */ /* 0x000fc4000fffe03f */
[----:B------:R-:W-:Y:S01]  /*f3b0*/  UIADD3.X UR5, URZ, UR25, URZ, UP0, !UPT ;  /* 0x000000193f057290 */ /* 0x000fe200087fe43f */
[----:B------:R-:W-:Y:S01]  /*f3c0*/  SEL R3, R3, RZ, P1 ;  /* 0x000000ff03037207 */ /* 0x000fe20000800000 */
[----:B------:R-:W-:-:S03]  /*f3d0*/  UIADD3 UR19, UR8, 0xa180, URZ ;  /* 0x0000a18008137890 */ /* 0x000fc6000fffe03f */
[----:B------:R-:W-:Y:S01]  /*f3e0*/  UMOV UR8, UR18 ;  /* 0x0000001200087c82 */ /* 0x000fe20008000000 */
[----:B--2---:R-:W-:Y:S02]  /*f3f0*/  R2UR UR12, R5 ;  /* 0x00000000050c72ca */ /* 0x004fe400000e0000 */
[----:B------:R-:W-:-:S04]  /*f400*/  SEL R5, RZ, 0x1, P1 ;  /* 0x00000001ff057807 */ /* 0x000fc80000800000 */
[----:B------:R-:W-:-:S07]  /*f410*/  LOP3.LUT R2, R2, R5, RZ, 0x3c, !PT ;  /* 0x0000000502027212 */ /* 0x000fce00078e3cff */
[----:B------:R0:W-:Y:S02]  /*f420*/  UTMALDG.3D [UR8], [UR4], desc[UR6] ;  /* 0x00000608040075b4 */ /* 0x0001e40008011000 */
[----:B0-----:R-:W-:Y:S01]  /*f430*/  UMOV UR8, UR19 ;  /* 0x0000001300087c82 */ /* 0x001fe20008000000 */
[----:B------:R-:W-:Y:S02]  /*f440*/  UMOV UR11, UR23 ;  /* 0x00000017000b7c82 */ /* 0x000fe40008000000 */
[----:B------:R0:W-:Y:S02]  /*f450*/  UTMALDG.3D [UR8], [UR28], desc[UR6] ;  /* 0x000006081c0075b4 */ /* 0x0001e40008011000 */
[----:B0-----:R-:W-:Y:S05]  /*f460*/  @P4 BRA `(.L_x_305) ;  /* 0xfffffffc00404947 */ /* 0x001fea000383ffff */
.L_x_301:
[----:B------:R-:W-:Y:S05]  /*f470*/  BSYNC B1 ;  /* 0x0000000000017941 */ /* 0x000fea0003800000 */
.L_x_300:
[----:B------:R-:W2:Y:S01]  /*f480*/  LDL.LU R15, [R1+0x74] ;  /* 0x00007400010f7983 */ /* 0x000ea20000300800 */
[----:B------:R-:W-:Y:S01]  /*f490*/  LOP3.LUT P5, RZ, R9, 0xff, RZ, 0xc0, !PT ;  /* 0x000000ff09ff7812 */ /* 0x000fe200078ac0ff */
[----:B------:R-:W-:Y:S01]  /*f4a0*/  VIADD R8, R8, UR14 ;  /* 0x0000000e08087c36 */ /* 0x000fe20008000000 */
[----:B------:R-:W-:Y:S01]  /*f4b0*/  UISETP.GE.U32.AND UP0, UPT, UR14, 0x5, UPT ;  /* 0x000000050e00788c */ /* 0x000fe2000bf06070 */
[----:B------:R-:W3:Y:S01]  /*f4c0*/  LDL.LU R14, [R1+0x78] ;  /* 0x00007800010e7983 */ /* 0x000ee20000300800 */
[----:B------:R-:W-:Y:S01]  /*f4d0*/  IMAD.U32 R5, RZ, RZ, UR14 ;  /* 0x0000000eff057e24 */ /* 0x000fe2000f8e00ff */
[----:B------:R-:W-:Y:S01]  /*f4e0*/  ULDC.64 UR4, c[0x0][0x650] ;  /* 0x0001940000047ab9 */ /* 0x000fe20000000a00 */
[----:B------:R-:W-:Y:S01]  /*f4f0*/  ISETP.GT.U32.AND P1, PT, R8, 0x4, PT ;  /* 0x000000040800780c */ /* 0x000fe20003f24070 */
[----:B------:R-:W-:Y:S01]  /*f500*/  BSSY B1, `(.L_x_306) ;  /* 0x0000072000017945 */ /* 0x000fe20003800000 */
[----:B------:R-:W-:Y:S02]  /*f510*/  PLOP3.LUT P4, PT, PT, PT, UP0, 0x80, 0x0 ;  /* 0x000000000000781c */ /* 0x000fe40003f8f008 */
[----:B------:R-:W-:-:S02]  /*f520*/  ISETP.LT.U32.AND P1, PT, R5, 0x5, P1 ;  /* 0x000000050500780c */ /* 0x000fc40000f21070 */
[----:B------:R-:W-:Y:S01]  /*f530*/  PRMT R9, RZ, 0x7610, R9 ;  /* 0x00007610ff097816 */ /* 0x000fe20000000009 */
[----:B------:R-:W0:Y:S01]  /*f540*/  @P5 S2R R3, SR_CgaCtaId ;  /* 0x0000000000035919 */ /* 0x000e220000008800 */
[----:B------:R-:W-:-:S04]  /*f550*/  @P5 MOV R2, 0x400 ;  /* 0x0000040000025802 */ /* 0x000fc80000000f00 */
[----:B0-----:R-:W-:Y:S01]  /*f560*/  @P5 LEA R4, R3, R2, 0x18 ;  /* 0x0000000203045211 */ /* 0x001fe200078ec0ff */
[----:B------:R-:W-:-:S03]  /*f570*/  IMAD.WIDE.U32 R2, R8, -0x33333333, RZ ;  /* 0xcccccccd08027825 */ /* 0x000fc600078e00ff */
[----:B------:R0:W-:Y:S02]  /*f580*/  @P5 SYNCS.ARRIVE.TRANS64.A1T0 RZ, [R4+URZ+0x88], RZ ;  /* 0x000088ff04ff59a7 */ /* 0x0001e4000810003f */
[----:B------:R-:W-:Y:S02]  /*f590*/  SHF.R.U32.HI R5, RZ, 0x2, R3 ;  /* 0x00000002ff057819 */ /* 0x000fe40000011603 */
[----:B------:R-:W-:Y:S02]  /*f5a0*/  SEL R3, RZ, 0x1, !P1 ;  /* 0x00000001ff037807 */ /* 0x000fe40004800000 */
[----:B------:R-:W-:Y:S01]  /*f5b0*/  PRMT R2, RZ, 0x7610, R2 ;  /* 0x00007610ff027816 */ /* 0x000fe20000000002 */
[----:B------:R-:W-:Y:S01]  /*f5c0*/  IMAD R8, R5, -0x5, R8 ;  /* 0xfffffffb05087824 */ /* 0x000fe200078e0208 */
[----:B------:R-:W-:Y:S01]  /*f5d0*/  LOP3.LUT R0, R0, R3, RZ, 0x3c, !PT ;  /* 0x0000000300007212 */ /* 0x000fe200078e3cff */
[----:B0-----:R-:W-:Y:S02]  /*f5e0*/  IMAD.MOV.U32 R4, RZ, RZ, -0x1 ;  /* 0xffffffffff047424 */ /* 0x001fe400078e00ff */
[----:B------:R-:W-:Y:S01]  /*f5f0*/  IMAD.MOV.U32 R3, RZ, RZ, -0x1 ;  /* 0xffffffffff037424 */ /* 0x000fe200078e00ff */
[----:B------:R-:W-:Y:S01]  /*f600*/  @P4 LOP3.LUT R0, R0, 0x1, R5, 0x78, !PT ;  /* 0x0000000100004812 */ /* 0x000fe200078e7805 */
[----:B------:R-:W-:Y:S01]  /*f610*/  IMAD.MOV.U32 R5, RZ, RZ, -0x1 ;  /* 0xffffffffff057424 */ /* 0x000fe200078e00ff */
[----:B---3--:R-:W-:-:S04]  /*f620*/  IADD3 R14, P5, R14, UR16, RZ ;  /* 0x000000100e0e7c10 */ /* 0x008fc8000ffbe0ff */
[----:B--2---:R-:W-:Y:S01]  /*f630*/  IADD3.X R15, R15, UR13, RZ, P5, !PT ;  /* 0x0000000d0f0f7c10 */ /* 0x004fe2000affe4ff */
[----:B------:R0:W-:Y:S01]  /*f640*/  STL [R1+0x78], R14 ;  /* 0x0000780e01007387 */ /* 0x0001e20000100800 */
[----:B------:R-:W-:-:S03]  /*f650*/  ISETP.GE.U32.AND P1, PT, R14, UR4, PT ;  /* 0x000000040e007c0c */ /* 0x000fc6000bf26070 */
[----:B------:R0:W-:Y:S01]  /*f660*/  STL [R1+0x74], R15 ;  /* 0x0000740f01007387 */ /* 0x0001e20000100800 */
[----:B------:R-:W-:-:S03]  /*f670*/  ISETP.GE.U32.AND.EX P1, PT, R15, UR5, PT, P1 ;  /* 0x000000050f007c0c */ /* 0x000fc6000bf26110 */
[----:B------:R0:W-:Y:S04]  /*f680*/  STL [R1+0x7c], R5 ;  /* 0x00007c0501007387 */ /* 0x0001e80000100800 */
[----:B------:R0:W-:Y:S04]  /*f690*/  STL [R1+0x80], R4 ;  /* 0x0000800401007387 */ /* 0x0001e80000100800 */
[----:B------:R0:W-:Y:S02]  /*f6a0*/  STL [R1+0x70], R3 ;  /* 0x0000700301007387 */ /* 0x0001e40000100800 */
[----:B------:R-:W-:Y:S05]  /*f6b0*/  @P1 BRA `(.L_x_307) ;  /* 0x0000000400581947 */ /* 0x000fea0003800000 */
[----:B------:R-:W-:Y:S01]  /*f6c0*/  ULDC.64 UR4, c[0x0][0x628] ;  /* 0x00018a0000047ab9 */ /* 0x000fe20000000a00 */
[----:B------:R-:W1:Y:S01]  /*f6d0*/  S2R R12, SR_CTAID.X ;  /* 0x00000000000c7919 */ /* 0x000e620000002500 */
[----:B------:R-:W-:Y:S01]  /*f6e0*/  ISETP.NE.U32.AND P1, PT, RZ, UR4, PT ;  /* 0x00000004ff007c0c */ /* 0x000fe2000bf25070 */
[----:B------:R-:W-:Y:S01]  /*f6f0*/  ULDC UR7, c[0x0][0x630] ;  /* 0x00018c0000077ab9 */ /* 0x000fe20000000800 */
[----:B------:R-:W-:Y:S01]  /*f700*/  IMAD.MOV.U32 R2, RZ, RZ, R14 ;  /* 0x000000ffff027224 */ /* 0x000fe200078e000e */
[----:B------:R-:W2:Y:S01]  /*f710*/  S2R R10, SR_CTAID.Y ;  /* 0x00000000000a7919 */ /* 0x000ea20000002600 */
[----:B------:R-:W-:Y:S01]  /*f720*/  ISETP.NE.AND.EX P1, PT, RZ, UR5, PT, P1 ;  /* 0x00000005ff007c0c */ /* 0x000fe2000bf25310 */
[----:B0-----:R-:W-:-:S12]  /*f730*/  IMAD.MOV.U32 R3, RZ, RZ, R15 ;  /* 0x000000ffff037224 */ /* 0x001fd800078e000f */
[----:B------:R-:W-:Y:S05]  /*f740*/  @!P1 BRA `(.L_x_308) ;  /* 0x0000000000289947 */ /* 0x000fea0003800000 */
[----:B------:R-:W-:Y:S02]  /*f750*/  ULDC UR6, c[0x0][0x634] ;  /* 0x00018d0000067ab9 */ /* 0x000fe40000000800 */
[----:B------:R-:W-:-:S05]  /*f760*/  IADD3 R7, P1, R14, UR6, RZ ;  /* 0x000000060e077c10 */ /* 0x000fca000ff3e0ff */
[----:B------:R-:W-:-:S04]  /*f770*/  IMAD.X R11, RZ, RZ, R15, P1 ;  /* 0x000000ffff0b7224 */ /* 0x000fc800008e060f */
[----:B------:R-:W-:-:S04]  /*f780*/  IMAD.WIDE.U32 R4, R11, UR4, RZ ;  /* 0x000000040b047c25 */ /* 0x000fc8000f8e00ff */
[----:B------:R-:W-:-:S04]  /*f790*/  IMAD.WIDE.U32 R4, P1, R7, UR5, R4 ;  /* 0x0000000507047c25 */ /* 0x000fc8000f820004 */
[----:B------:R-:W-:-:S04]  /*f7a0*/  IMAD.WIDE.U32 R6, R7, UR4, RZ ;  /* 0x0000000407067c25 */ /* 0x000fc8000f8e00ff */
[----:B------:R-:W-:Y:S01]  /*f7b0*/  IMAD.X R3, RZ, RZ, RZ, P1 ;  /* 0x000000ffff037224 */ /* 0x000fe200008e06ff */
[----:B------:R-:W-:Y:S01]  /*f7c0*/  IADD3 RZ, P1, R7, R4, RZ ;  /* 0x0000000407ff7210 */ /* 0x000fe20007f3e0ff */
[----:B------:R-:W-:-:S04]  /*f7d0*/  IMAD.MOV.U32 R2, RZ, RZ, R5 ;  /* 0x000000ffff027224 */ /* 0x000fc800078e0005 */
[----:B------:R-:W-:-:S08]  /*f7e0*/  IMAD.WIDE.U32.X R2, R11, UR5, R2, P1 ;  /* 0x000000050b027c25 */ /* 0x000fd000088e0402 */
.L_x_308:
[--C-:B------:R-:W-:Y:S01]  /*f7f0*/  SHF.R.U64 R11, R2, UR7, R3.reuse ;  /* 0x00000007020b7c19 */ /* 0x100fe20008001203 */
[----:B------:R-:W-:Y:S01]  /*f800*/  ULDC.64 UR4, c[0x0][0x620] ;  /* 0x0001880000047ab9 */ /* 0x000fe20000000a00 */
[----:B------:R-:W-:Y:S01]  /*f810*/  SHF.R.U32.HI R2, RZ, UR7, R3 ;  /* 0x00000007ff027c19 */ /* 0x000fe20008011603 */
[----:B------:R-:W-:Y:S01]  /*f820*/  IMAD.MOV.U32 R3, RZ, RZ, R15 ;  /* 0x000000ffff037224 */ /* 0x000fe200078e000f */
[----:B------:R-:W-:Y:S01]  /*f830*/  IADD3 R5, P1, RZ, -R11, RZ ;  /* 0x8000000bff057210 */ /* 0x000fe20007f3e0ff */
[----:B------:R-:W0:Y:S01]  /*f840*/  LDC R7, c[0x0][0x144] ;  /* 0x00005100ff077b82 */ /* 0x000e220000000800 */
[----:B-1----:R-:W-:Y:S01]  /*f850*/  I2FP.F32.U32 R6, R12 ;  /* 0x0000000c00067245 */ /* 0x002fe20000201000 */
[----:B------:R-:W-:Y:S01]  /*f860*/  ULDC.64 UR8, c[0x0][0x640] ;  /* 0x0001900000087ab9 */ /* 0x000fe20000000a00 */
[----:B------:R-:W-:Y:S01]  /*f870*/  ULDC UR6, c[0x0][0x608] ;  /* 0x0001820000067ab9 */ /* 0x000fe20000000800 */
[----:B------:R-:W-:Y:S01]  /*f880*/  IMAD.X R2, RZ, RZ, ~R2, P1 ;  /* 0x000000ffff027224 */ /* 0x000fe200008e0e02 */
[----:B------:R-:W-:-:S03]  /*f890*/  ISETP.NE.U32.AND P1, PT, RZ, UR8, PT ;  /* 0x00000008ff007c0c */ /* 0x000fc6000bf25070 */
[----:B------:R-:W-:Y:S01]  /*f8a0*/  IMAD R4, R2, UR4, RZ ;  /* 0x0000000402047c24 */ /* 0x000fe2000f8e02ff */
[----:B------:R-:W1:Y:S01]  /*f8b0*/  LDC R15, c[0x0][0x148] ;  /* 0x00005200ff0f7b82 */ /* 0x000e620000000800 */
[----:B------:R-:W-:Y:S01]  /*f8c0*/  IMAD.MOV.U32 R2, RZ, RZ, R14 ;  /* 0x000000ffff027224 */ /* 0x000fe200078e000e */
[----:B------:R-:W-:-:S03]  /*f8d0*/  ISETP.NE.AND.EX P1, PT, RZ, UR9, PT, P1 ;  /* 0x00000009ff007c0c */ /* 0x000fc6000bf25310 */
[----:B------:R-:W-:Y:S01]  /*f8e0*/  IMAD.WIDE.U32 R2, R5, UR4, R2 ;  /* 0x0000000405027c25 */ /* 0x000fe2000f8e0002 */
[----:B------:R-:W-:-:S03]  /*f8f0*/  ULDC UR4, c[0x0][0x150] ;  /* 0x0000540000047ab9 */ /* 0x000fc60000000800 */
[----:B------:R-:W-:Y:S01]  /*f900*/  FMUL R6, R6, UR4 ;  /* 0x0000000406067c20 */ /* 0x000fe20008400000 */
[----:B------:R-:W-:Y:S01]  /*f910*/  IMAD R5, R5, UR5, R4 ;  /* 0x0000000505057c24 */ /* 0x000fe2000f8e0204 */
[----:B------:R-:W-:Y:S01]  /*f920*/  ULDC UR4, c[0x0][0x618] ;  /* 0x0001860000047ab9 */ /* 0x000fe20000000800 */
[----:B------:R-:W-:Y:S02]  /*f930*/  ULDC UR5, c[0x0][0x154] ;  /* 0x0000550000057ab9 */ /* 0x000fe40000000800 */
[----:B------:R-:W-:Y:S01]  /*f940*/  IMAD.IADD R3, R3, 0x1, R5 ;  /* 0x0000000103037824 */ /* 0x000fe200078e0205 */
[----:B------:R-:W3:Y:S04]  /*f950*/  F2I.U32.TRUNC.NTZ R6, R6 ;  /* 0x0000000600067305 */ /* 0x000ee8000020f000 */
[----:B------:R-:W-:-:S02]  /*f960*/  SHF.R.U64 R13, R2, UR4, R3 ;  /* 0x00000004020d7c19 */ /* 0x000fc40008001203 */
[----:B--2---:R-:W-:-:S05]  /*f970*/  I2FP.F32.U32 R2, R10 ;  /* 0x0000000a00027245 */ /* 0x004fca0000201000 */
[----:B------:R-:W-:Y:S01]  /*f980*/  FMUL R4, R2, UR5 ;  /* 0x0000000502047c20 */ /* 0x000fe20008400000 */
[----:B------:R-:W-:Y:S01]  /*f990*/  SHF.R.U32.HI R2, RZ, UR4, R3 ;  /* 0x00000004ff027c19 */ /* 0x000fe20008011603 */
[----:B------:R-:W-:Y:S02]  /*f9a0*/  ULDC UR4, c[0x0][0x658] ;  /* 0x0001960000047ab9 */ /* 0x000fe40000000800 */
[----:B------:R2:W4:Y:S01]  /*f9b0*/  F2I.U32.TRUNC.NTZ R18, R4 ;  /* 0x0000000400127305 */ /* 0x000522000020f000 */
[----:B------:R-:W-:Y:S01]  /*f9c0*/  SHF.R.U64 R16, R13, UR6, R2 ;  /* 0x000000060d107c19 */ /* 0x000fe20008001202 */
[----:B---3--:R-:W-:Y:S01]  /*f9d0*/  IMAD.MOV R6, RZ, RZ, -R6 ;  /* 0x000000ffff067224 */ /* 0x008fe200078e0a06 */
[----:B------:R-:W-:-:S03]  /*f9e0*/  SHF.R.U32.HI R3, RZ, UR6, R2 ;  /* 0x00000006ff037c19 */ /* 0x000fc60008011602 */
[----:B0-----:R-:W-:Y:S01]  /*f9f0*/  IMAD R12, R7, R6, R12 ;  /* 0x00000006070c7224 */ /* 0x001fe200078e020c */
[--C-:B------:R-:W-:Y:S02]  /*fa00*/  SHF.R.U64 R14, R16, UR4, R3.reuse ;  /* 0x00000004100e7c19 */ /* 0x100fe40008001203 */
[----:B------:R-:W-:-:S03]  /*fa10*/  SHF.R.U32.HI R3, RZ, UR4, R3 ;  /* 0x00000004ff037c19 */ /* 0x000fc60008011603 */
[----:B------:R-:W-:Y:S01]  /*fa20*/  IMAD.MOV.U32 R2, RZ, RZ, R14 ;  /* 0x000000ffff027224 */ /* 0x000fe200078e000e */
[----:B--2-4-:R-:W-:Y:S06]  /*fa30*/  @!P1 BRA `(.L_x_309) ;  /* 0x0000000000289947 */ /* 0x014fec0003800000 */
        /* <DEDUP_REMOVED lines=10> */
.L_x_309:
[----:B------:R-:W-:Y:S01]  /*fae0*/  ULDC UR4, c[0x0][0x648] ;  /* 0x0001920000047ab9 */ /* 0x000fe20000000800 */
[----:B------:R-:W-:Y:S01]  /*faf0*/  IMAD.MOV R18, RZ, RZ, -R18 ;  /* 0x000000ffff127224 */ /* 0x000fe200078e0a12 */
[----:B------:R-:W-:Y:S01]  /*fb00*/  SHF.R.U64 R3, R2, UR4, R3 ;  /* 0x0000000402037c19 */ /* 0x000fe20008001203 */
[----:B------:R-:W-:Y:S01]  /*fb10*/  ULDC UR4, c[0x0][0x638] ;  /* 0x00018e0000047ab9 */ /* 0x000fe20000000800 */
[----:B------:R-:W-:Y:S01]  /*fb20*/  LOP3.LUT R2, R16, UR21, RZ, 0xc0, !PT ;  /* 0x0000001510027c12 */ /* 0x000fe2000f8ec0ff */
[----:B-1----:R-:W-:Y:S01]  /*fb30*/  @P2 IMAD R12, R15, R18, R10 ;  /* 0x000000120f0c2224 */ /* 0x002fe200078e020a */
[----:B------:R-:W-:Y:S01]  /*fb40*/  LOP3.LUT R13, R13, UR20, RZ, 0xc0, !PT ;  /* 0x000000140d0d7c12 */ /* 0x000fe2000f8ec0ff */
[----:B------:R-:W-:Y:S01]  /*fb50*/  IMAD.MOV R5, RZ, RZ, -R3 ;  /* 0x000000ffff057224 */ /* 0x000fe200078e0a03 */
[----:B------:R-:W-:Y:S01]  /*fb60*/  ULDC UR5, c[0x0][0x610] ;  /* 0x0001840000057ab9 */ /* 0x000fe20000000800 */
[----:B------:R-:W-:Y:S02]  /*fb70*/  IMAD R3, R3, UR22, R2 ;  /* 0x0000001603037c24 */ /* 0x000fe4000f8e0202 */
[----:B------:R-:W-:Y:S01]  /*fb80*/  IMAD R14, R5, UR4, R14 ;  /* 0x00000004050e7c24 */ /* 0x000fe2000f8e020e */
[----:B------:R-:W-:Y:S01]  /*fb90*/  ULDC UR4, c[0x0][0x600] ;  /* 0x0001800000047ab9 */ /* 0x000fe20000000800 */
[----:B------:R-:W-:-:S02]  /*fba0*/  IMAD R3, R3, UR5, R12 ;  /* 0x0000000503037c24 */ /* 0x000fc4000f8e020c */
[----:B------:R-:W-:Y:S02]  /*fbb0*/  IMAD R14, R14, UR4, R13 ;  /* 0x000000040e0e7c24 */ /* 0x000fe4000f8e020d */
[----:B------:R-:W-:-:S03]  /*fbc0*/  IMAD.MOV.U32 R2, RZ, RZ, 0x1 ;  /* 0x00000001ff027424 */ /* 0x000fc600078e00ff */
[----:B------:R-:W-:Y:S02]  /*fbd0*/  SEL R4, R14, R3, !P2 ;  /* 0x000000030e047207 */ /* 0x000fe40005000000 */
[----:B------:R-:W-:-:S03]  /*fbe0*/  SEL R3, R3, R14, !P2 ;  /* 0x0000000e03037207 */ /* 0x000fc60005000000 */
[----:B------:R1:W-:Y:S04]  /*fbf0*/  STL [R1+0x80], R4 ;  /* 0x0000800401007387 */ /* 0x0003e80000100800 */
[----:B------:R1:W-:Y:S04]  /*fc00*/  STL [R1+0x70], R11 ;  /* 0x0000700b01007387 */ /* 0x0003e80000100800 */
[----:B------:R1:W-:Y:S02]  /*fc10*/  STL [R1+0x7c], R3 ;  /* 0x00007c0301007387 */ /* 0x0003e40000100800 */
.L_x_307:
[----:B------:R-:W-:Y:S05]  /*fc20*/  BSYNC B1 ;  /* 0x0000000000017941 */ /* 0x000fea0003800000 */
.L_x_306:
[----:B------:R-:W-:-:S13]  /*fc30*/  LOP3.LUT P1, RZ, R2, 0xff, RZ, 0xc0, !PT ;  /* 0x000000ff02ff7812 */ /* 0x000fda000782c0ff */
[----:B------:R-:W-:Y:S05]  /*fc40*/  @P1 BRA `(.L_x_310) ;  /* 0xfffffff4000c1947 */ /* 0x000fea000383ffff */
[----:B------:R-:W-:Y:S05]  /*fc50*/  BSYNC B0 ;  /* 0x0000000000007941 */ /* 0x000fea0003800000 */
.L_x_298:
[----:B------:R-:W-:-:S03]  /*fc60*/  UMOV UR4, 0xffffffff ;  /* 0xffffffff00047882 */ /* 0x000fc60000000000 */
[----:B------:R-:W-:Y:S05]  /*fc70*/  BRA.DIV UR4, `(.L_x_311) ;  /* 0x00000006047c7947 */ /* 0x000fea000b800000 */
[----:B------:R-:W-:-:S13]  /*fc80*/  ELECT P0, URZ, PT ;  /* 0x00000000003f782f */ /* 0x000fda0003800000 */
.L_x_328:
[----:B------:R-:W-:Y:S04]  /*fc90*/  BSSY B0, `(.L_x_312) ;  /* 0x0000035000007945 */ /* 0x000fe80003800000 */
[----:B------:R-:W-:Y:S05]  /*fca0*/  @!P0 BRA `(.L_x_313) ;  /* 0x0000000000cc8947 */ /* 0x000fea0003800000 */
[----:B------:R-:W-:-:S04]  /*fcb0*/  ULOP3.LUT UR4, UR15, 0x2, URZ, 0xfc, !UPT ;  /* 0x000000020f047892 */ /* 0x000fc8000f8efc3f */
[----:B------:R-:W-:-:S06]  /*fcc0*/  UISETP.NE.AND UP0, UPT, UR4, 0x3, UPT ;  /* 0x000000030400788c */ /* 0x000fcc000bf05270 */
[----:B------:R-:W-:-:S13]  /*fcd0*/  PLOP3.LUT P0, PT, PT, PT, UP0, 0x80, 0x0 ;  /* 0x000000000000781c */ /* 0x000fda0003f0f008 */
[----:B------:R-:W-:Y:S05]  /*fce0*/  @!P0 BRA `(.L_x_314) ;  /* 0x0000000000048947 */ /* 0x000fea0003800000 */
[----:B------:R-:W-:Y:S01]  /*fcf0*/  BPT.TRAP 0x1 ;  /* 0x000000040000795c */ /* 0x000fe20000300000 */
.L_x_314:
[----:B01----:R-:W0:Y:S01]  /*fd00*/  S2R R3, SR_CgaCtaId ;  /* 0x0000000000037919 */ /* 0x003e220000008800 */
[----:B------:R-:W-:-:S04]  /*fd10*/  MOV R2, 0x400 ;  /* 0x0000040000027802 */ /* 0x000fc80000000f00 */
[----:B0-----:R-:W-:Y:S02]  /*fd20*/  LEA R3, R3, R2, 0x18 ;  /* 0x0000000203037211 */ /* 0x001fe400078ec0ff */
[----:B------:R-:W-:-:S03]  /*fd30*/  SHF.L.U32 R2, R0, 0x1f, RZ ;  /* 0x0000001f00027819 */ /* 0x000fc600000006ff */
[----:B------:R-:W-:-:S04]  /*fd40*/  VIADD R3, R3, 0x28 ;  /* 0x0000002803037836 */ /* 0x000fc80000000000 */
[C---:B------:R-:W-:Y:S02]  /*fd50*/  IMAD R7, R8.reuse, 0x8, R3 ;  /* 0x0000000808077824 */ /* 0x040fe400078e0203 */
[----:B------:R-:W-:Y:S02]  /*fd60*/  VIADD R8, R8, 0x1 ;  /* 0x0000000108087836 */ /* 0x000fe40000000000 */
[----:B------:R-:W0:Y:S03]  /*fd70*/  SYNCS.PHASECHK.TRANS64.TRYWAIT P0, [R7+URZ], R2 ;  /* 0x00000002070075a7 */ /* 0x000e26000800017f */
[----:B------:R-:W-:-:S04]  /*fd80*/  ISETP.NE.AND P1, PT, R8, 0x5, PT ;  /* 0x000000050800780c */ /* 0x000fc80003f25270 */
[----:B------:R-:W-:Y:S02]  /*fd90*/  SEL R5, RZ, 0x1, P1 ;  /* 0x00000001ff057807 */ /* 0x000fe40000800000 */
[----:B------:R-:W-:Y:S02]  /*fda0*/  SEL R8, R8, RZ, P1 ;  /* 0x000000ff08087207 */ /* 0x000fe40000800000 */
[----:B------:R-:W-:-:S03]  /*fdb0*/  LOP3.LUT R5, R0, R5, RZ, 0x3c, !PT ;  /* 0x0000000500057212 */ /* 0x000fc600078e3cff */
[----:B------:R-:W-:Y:S01]  /*fdc0*/  IMAD R9, R8, 0x8, R3 ;  /* 0x0000000808097824 */ /* 0x000fe200078e0203 */
[----:B------:R-:W-:Y:S01]  /*fdd0*/  SHF.L.U32 R4, R5, 0x1f, RZ ;  /* 0x0000001f05047819 */ /* 0x000fe200000006ff */
[----:B0-----:R-:W-:Y:S06]  /*fde0*/  @!P0 BRA `(.L_x_315) ;  /* 0x0000000400448947 */ /* 0x001fec0003800000 */
.L_x_329:
[----:B------:R-:W1:Y:S01]  /*fdf0*/  SYNCS.PHASECHK.TRANS64.TRYWAIT P0, [R9+URZ], R4 ;  /* 0x00000004090075a7 */ /* 0x000e62000800017f */
[----:B------:R-:W-:-:S05]  /*fe00*/  VIADD R0, R8, 0x1 ;  /* 0x0000000108007836 */ /* 0x000fca0000000000 */
[----:B------:R-:W-:-:S04]  /*fe10*/  ISETP.NE.AND P1, PT, R0, 0x5, PT ;  /* 0x000000050000780c */ /* 0x000fc80003f25270 */
[----:B0-----:R-:W-:Y:S02]  /*fe20*/  SEL R2, RZ, 0x1, P1 ;  /* 0x00000001ff027807 */ /* 0x001fe40000800000 */
[----:B------:R-:W-:Y:S02]  /*fe30*/  SEL R0, R0, RZ, P1 ;  /* 0x000000ff00007207 */ /* 0x000fe40000800000 */
[----:B------:R-:W-:-:S03]  /*fe40*/  LOP3.LUT R7, R5, R2, RZ, 0x3c, !PT ;  /* 0x0000000205077212 */ /* 0x000fc600078e3cff */
[----:B------:R-:W-:Y:S01]  /*fe50*/  IMAD R6, R0, 0x8, R3 ;  /* 0x0000000800067824 */ /* 0x000fe200078e0203 */
[----:B------:R-:W-:Y:S01]  /*fe60*/  SHF.L.U32 R5, R7, 0x1f, RZ ;  /* 0x0000001f07057819 */ /* 0x000fe200000006ff */
[----:B-1----:R-:W-:Y:S06]  /*fe70*/  @!P0 BRA `(.L_x_316) ;  /* 0x0000000400348947 */ /* 0x002fec0003800000 */
.L_x_330:
[----:B------:R-:W1:Y:S01]  /*fe80*/  SYNCS.PHASECHK.TRANS64.TRYWAIT P0, [R6+URZ], R5 ;  /* 0x00000005060075a7 */ /* 0x000e62000800017f */
[----:B------:R-:W-:-:S05]  /*fe90*/  VIADD R0, R0, 0x1 ;  /* 0x0000000100007836 */ /* 0x000fca0000000000 */
[----:B------:R-:W-:-:S04]  /*fea0*/  ISETP.NE.AND P1, PT, R0, 0x5, PT ;  /* 0x000000050000780c */ /* 0x000fc80003f25270 */
[----:B------:R-:W-:Y:S02]  /*feb0*/  SEL R2, RZ, 0x1, P1 ;  /* 0x00000001ff027807 */ /* 0x000fe40000800000 */
[----:B------:R-:W-:Y:S02]  /*fec0*/  SEL R0, R0, RZ, P1 ;  /* 0x000000ff00007207 */ /* 0x000fe40000800000 */
[----:B------:R-:W-:-:S03]  /*fed0*/  LOP3.LUT R7, R7, R2, RZ, 0x3c, !PT ;  /* 0x0000000207077212 */ /* 0x000fc600078e3cff */
[----:B0-----:R-:W-:Y:S01]  /*fee0*/  IMAD R9, R0, 0x8, R3 ;  /* 0x0000000800097824 */ /* 0x001fe200078e0203 */
[----:B------:R-:W-:Y:S01]  /*fef0*/  SHF.L.U32 R4, R7, 0x1f, RZ ;  /* 0x0000001f07047819 */ /* 0x000fe200000006ff */
[----:B-1----:R-:W-:Y:S06]  /*ff00*/  @!P0 BRA `(.L_x_317) ;  /* 0x0000000400248947 */ /* 0x002fec0003800000 */
.L_x_331:
[----:B------:R-:W1:Y:S01]  /*ff10*/  SYNCS.PHASECHK.TRANS64.TRYWAIT P0, [R9+URZ], R4 ;  /* 0x00000004090075a7 */ /* 0x000e62000800017f */
[----:B------:R-:W-:-:S05]  /*ff20*/  VIADD R0, R0, 0x1 ;  /* 0x0000000100007836 */ /* 0x000fca0000000000 */
[----:B------:R-:W-:-:S04]  /*ff30*/  ISETP.NE.AND P1, PT, R0, 0x5, PT ;  /* 0x000000050000780c */ /* 0x000fc80003f25270 */
[----:B------:R-:W-:Y:S02]  /*ff40*/  SEL R2, RZ, 0x1, P1 ;  /* 0x00000001ff027807 */ /* 0x000fe40000800000 */
[----:B------:R-:W-:Y:S02]  /*ff50*/  SEL R0, R0, RZ, P1 ;  /* 0x000000ff00007207 */ /* 0x000fe40000800000 */
[----:B------:R-:W-:Y:S01]  /*ff60*/  LOP3.LUT R2, R7, R2, RZ, 0x3c, !PT ;  /* 0x0000000207027212 */ /* 0x000fe200078e3cff */
[----:B-1----:R-:W-:Y:S06]  /*ff70*/  @!P0 BRA `(.L_x_318) ;  /* 0x00000004001c8947 */ /* 0x002fec0003800000 */
.L_x_332:
[----:B------:R-:W-:Y:S01]  /*ff80*/  IMAD R3, R0, 0x8, R3 ;  /* 0x0000000800037824 */ /* 0x000fe200078e0203 */
[----:B------:R-:W-:-:S07]  /*ff90*/  SHF.L.U32 R0, R2, 0x1f, RZ ;  /* 0x0000001f02007819 */ /* 0x000fce00000006ff */
.L_x_319:
[----:B--2---:R2:W3:Y:S02]  /*ffa0*/  SYNCS.PHASECHK.TRANS64.TRYWAIT P0, [R3+URZ], R0 ;  /* 0x00000000030075a7 */ /* 0x0044e4000800017f */
[----:B---3--:R-:W-:Y:S05]  /*ffb0*/  @!P0 NANOSLEEP.SYNCS 0x989680 ;  /* 0x009896800000895d */ /* 0x008fea0003900000 */
[----:B------:R-:W3:Y:S02]  /*ffc0*/  @!P0 SYNCS.PHASECHK.TRANS64 P0, [R3+URZ], R0 ;  /* 0x00000000030085a7 */ /* 0x000ee4000800007f */
[----:B---3--:R-:W-:Y:S05]  /*ffd0*/  @!P0 BRA `(.L_x_319) ;  /* 0xfffffffc00f08947 */ /* 0x008fea000383ffff */
.L_x_313:
[----:B------:R-:W-:Y:S05]  /*ffe0*/  BSYNC B0 ;  /* 0x0000000000007941 */ /* 0x000fea0003800000 */
.L_x_312:
[----:B------:R-:W-:Y:S05]  /*fff0*/  EXIT ;  /* 0x000000000000794d */ /* 0x000fea0003800000 */
.L_x_15:
[----:B--2---:R-:W-:-:S04]  /*10000*/  IMAD.U32 R3, RZ, RZ, UR18 ;  /* 0x00000012ff037e24 */ /* 0x004fc8000f8e00ff */
[----:B------:R2:W3:Y:S03]  /*10010*/  SYNCS.PHASECHK.TRANS64.TRYWAIT P0, [R3+URZ+-0x8], R0 ;  /* 0xfffff800030075a7 */ /* 0x0004e6000800017f */
[----:B---3--:R-:W-:Y:S05]  /*10020*/  @!P0 NANOSLEEP.SYNCS 0x989680 ;  /* 0x009896800000895d */ /* 0x008fea0003900000 */
[----:B------:R-:W3:Y:S02]  /*10030*/  @!P0 SYNCS.PHASECHK.TRANS64 P0, [R3+URZ+-0x8], R0 ;  /* 0xfffff800030085a7 */ /* 0x000ee4000800007f */
[----:B---3--:R-:W-:Y:S05]  /*10040*/  @!P0 BRA `(.L_x_15) ;  /* 0xfffffffc00ec8947 */ /* 0x008fea000383ffff */
[----:B------:R-:W-:Y:S05]  /*10050*/  BRA `(.L_x_320) ;  /* 0xffffff1400687947 */ /* 0x000fea000383ffff */
.L_x_20:
[----:B-1----:R-:W-:-:S04]  /*10060*/  IMAD.U32 R3, RZ, RZ, UR6 ;  /* 0x00000006ff037e24 */ /* 0x002fc8000f8e00ff */
[----:B------:R1:W2:Y:S03]  /*10070*/  SYNCS.PHASECHK.TRANS64.TRYWAIT P0, [R3+URZ], R0 ;  /* 0x00000000030075a7 */ /* 0x0002a6000800017f */
[----:B--2---:R-:W-:Y:S05]  /*10080*/  @!P0 NANOSLEEP.SYNCS 0x989680 ;  /* 0x009896800000895d */ /* 0x004fea0003900000 */
[----:B------:R-:W2:Y:S02]  /*10090*/  @!P0 SYNCS.PHASECHK.TRANS64 P0, [R3+URZ], R0 ;  /* 0x00000000030085a7 */ /* 0x000ea4000800007f */
[----:B--2---:R-:W-:Y:S05]  /*100a0*/  @!P0 BRA `(.L_x_20) ;  /* 0xfffffffc00ec8947 */ /* 0x004fea000383ffff */
[----:B------:R-:W-:Y:S05]  /*100b0*/  BRA `(.L_x_19) ;  /* 0xffffff1c00d07947 */ /* 0x000fea000383ffff */
.L_x_26:
[----:B-----5:R2:W-:Y:S02]  /*100c0*/  STL [R1+0x98], R0 ;  /* 0x0000980001007387 */ /* 0x0205e40000100800 */
[----:B--2---:R-:W-:-:S04]  /*100d0*/  IMAD.U32 R0, RZ, RZ, UR9 ;  /* 0x00000009ff007e24 */ /* 0x004fc8000f8e00ff */
[----:B------:R2:W3:Y:S03]  /*100e0*/  SYNCS.PHASECHK.TRANS64.TRYWAIT P0, [R0+URZ], R229 ;  /* 0x000000e5000075a7 */ /* 0x0004e6000800017f */
[----:B---3--:R-:W-:Y:S05]  /*100f0*/  @!P0 NANOSLEEP.SYNCS 0x989680 ;  /* 0x009896800000895d */ /* 0x008fea0003900000 */
[----:B------:R2:W3:Y:S02]  /*10100*/  @!P0 SYNCS.PHASECHK.TRANS64 P0, [R0+URZ], R229 ;  /* 0x000000e5000085a7 */ /* 0x0004e4000800007f */
[----:B--2---:R2:W5:Y:S02]  /*10110*/  LDL.LU R0, [R1+0x98] ;  /* 0x0000980001007983 */ /* 0x0045640000300800 */
[----:B--23--:R-:W-:Y:S05]  /*10120*/  @!P0 BRA `(.L_x_26) ;  /* 0xfffffffc00e48947 */ /* 0x00cfea000383ffff */
[----:B------:R-:W-:Y:S05]  /*10130*/  BRA `(.L_x_25) ;  /* 0xffffff3000687947 */ /* 0x000fea000383ffff */
.L_x_34:
[----:B-1----:R-:W-:-:S04]  /*10140*/  IMAD.U32 R25, RZ, RZ, UR18 ;  /* 0x00000012ff197e24 */ /* 0x002fc8000f8e00ff */
[----:B------:R1:W3:Y:S03]  /*10150*/  SYNCS.PHASECHK.TRANS64.TRYWAIT P0, [R25+URZ+0x8], R24 ;  /* 0x00000818190075a7 */ /* 0x0002e6000800017f */
[----:B---3--:R-:W-:Y:S05]  /*10160*/  @!P0 NANOSLEEP.SYNCS 0x989680 ;  /* 0x009896800000895d */ /* 0x008fea0003900000 */
[----:B------:R-:W3:Y:S02]  /*10170*/  @!P0 SYNCS.PHASECHK.TRANS64 P0, [R25+URZ+0x8], R24 ;  /* 0x00000818190085a7 */ /* 0x000ee4000800007f */
[----:B---3--:R-:W-:Y:S05]  /*10180*/  @!P0 BRA `(.L_x_34) ;  /* 0xfffffffc00ec8947 */ /* 0x008fea000383ffff */
[----:B------:R-:W-:Y:S05]  /*10190*/  BRA `(.L_x_321) ;  /* 0xffffff5400487947 */ /* 0x000fea000383ffff */
.L_x_299:
[----:B------:R-:W-:Y:S01]  /*101a0*/  BSSY B1, `(.L_x_322) ;  /* 0x0000006000017945 */ /* 0x000fe20003800000 */
[----:B------:R-:W-:-:S07]  /*101b0*/  IMAD.MOV.U32 R2, RZ, RZ, -0x1 ;  /* 0xffffffffff027424 */ /* 0x000fce00078e00ff */
[----:B------:R-:W-:Y:S05]  /*101c0*/  WARPSYNC.COLLECTIVE R2, `(.L_x_323) ;  /* 0x00000000020c7348 */ /* 0x000fea0003c00000 */
[----:B------:R-:W-:Y:S02]  /*101d0*/  ELECT P1, UR62, PT ;  /* 0x00000000003e782f */ /* 0x000fe40003820000 */
[----:B------:R-:W-:Y:S01]  /*101e0*/  MOV R2, UR62 ;  /* 0x0000003e00027c02 */ /* 0x000fe20008000f00 */
[----:B------:R-:W-:Y:S10]  /*101f0*/  ENDCOLLECTIVE ;  /* 0x000000000000791b */ /* 0x000ff40003800000 */
.L_x_323:
[----:B------:R-:W-:Y:S05]  /*10200*/  BSYNC B1 ;  /* 0x0000000000017941 */ /* 0x000fea0003800000 */
.L_x_322:
[----:B------:R-:W-:Y:S05]  /*10210*/  BRA `(.L_x_324) ;  /* 0xffffffec00a47947 */ /* 0x000fea000383ffff */
.L_x_302:
[----:B-1----:R1:W2:Y:S02]  /*10220*/  SYNCS.PHASECHK.TRANS64.TRYWAIT P1, [R11+URZ+0x28], R4 ;  /* 0x000028040b0075a7 */ /* 0x0022a4000802017f */
[----:B--2---:R-:W-:Y:S05]  /*10230*/  @!P1 NANOSLEEP.SYNCS 0x989680 ;  /* 0x009896800000995d */ /* 0x004fea0003900000 */
[----:B------:R-:W2:Y:S02]  /*10240*/  @!P1 SYNCS.PHASECHK.TRANS64 P1, [R11+URZ+0x28], R4 ;  /* 0x000028040b0095a7 */ /* 0x000ea4000802007f */
[----:B--2---:R-:W-:Y:S05]  /*10250*/  @!P1 BRA `(.L_x_302) ;  /* 0xfffffffc00f09947 */ /* 0x004fea000383ffff */
[----:B------:R-:W-:Y:S05]  /*10260*/  BRA `(.L_x_325) ;  /* 0xffffffec00e07947 */ /* 0x000fea000383ffff */
.L_x_311:
[----:B------:R-:W-:Y:S01]  /*10270*/  BSSY B0, `(.L_x_326) ;  /* 0x0000006000007945 */ /* 0x000fe20003800000 */
[----:B------:R-:W-:-:S07]  /*10280*/  IMAD.MOV.U32 R2, RZ, RZ, -0x1 ;  /* 0xffffffffff027424 */ /* 0x000fce00078e00ff */
[----:B01----:R-:W-:Y:S05]  /*10290*/  WARPSYNC.COLLECTIVE R2, `(.L_x_327) ;  /* 0x00000000020c7348 */ /* 0x003fea0003c00000 */
[----:B------:R-:W-:Y:S02]  /*102a0*/  ELECT P1, UR62, PT ;  /* 0x00000000003e782f */ /* 0x000fe40003820000 */
[----:B------:R-:W-:Y:S01]  /*102b0*/  MOV R2, UR62 ;  /* 0x0000003e00027c02 */ /* 0x000fe20008000f00 */
[----:B01----:R-:W-:Y:S10]  /*102c0*/  ENDCOLLECTIVE ;  /* 0x000000000000791b */ /* 0x003ff40003800000 */
.L_x_327:
[----:B------:R-:W-:Y:S05]  /*102d0*/  BSYNC B0 ;  /* 0x0000000000007941 */ /* 0x000fea0003800000 */
.L_x_326:
[----:B------:R-:W-:Y:S01]  /*102e0*/  PLOP3.LUT P0, PT, P1, PT, PT, 0x80, 0x0 ;  /* 0x000000000000781c */ /* 0x000fe20000f0f070 */
[----:B------:R-:W-:-:S12]  /*102f0*/  BRA `(.L_x_328) ;  /* 0xfffffff800647947 */ /* 0x000fd8000383ffff */
.L_x_315:
[----:B0-----:R0:W1:Y:S02]  /*10300*/  SYNCS.PHASECHK.TRANS64.TRYWAIT P0, [R7+URZ], R2 ;  /* 0x00000002070075a7 */ /* 0x001064000800017f */
[----:B-1----:R-:W-:Y:S05]  /*10310*/  @!P0 NANOSLEEP.SYNCS 0x989680 ;  /* 0x009896800000895d */ /* 0x002fea0003900000 */
[----:B------:R-:W1:Y:S02]  /*10320*/  @!P0 SYNCS.PHASECHK.TRANS64 P0, [R7+URZ], R2 ;  /* 0x00000002070085a7 */ /* 0x000e64000800007f */
[----:B-1----:R-:W-:Y:S05]  /*10330*/  @!P0 BRA `(.L_x_315) ;  /* 0xfffffffc00f08947 */ /* 0x002fea000383ffff */
[----:B------:R-:W-:Y:S05]  /*10340*/  BRA `(.L_x_329) ;  /* 0xfffffff800a87947 */ /* 0x000fea000383ffff */
.L_x_316:
[----:B0-----:R0:W1:Y:S02]  /*10350*/  SYNCS.PHASECHK.TRANS64.TRYWAIT P0, [R9+URZ], R4 ;  /* 0x00000004090075a7 */ /* 0x001064000800017f */
[----:B-1----:R-:W-:Y:S05]  /*10360*/  @!P0 NANOSLEEP.SYNCS 0x989680 ;  /* 0x009896800000895d */ /* 0x002fea0003900000 */
[----:B------:R-:W1:Y:S02]  /*10370*/  @!P0 SYNCS.PHASECHK.TRANS64 P0, [R9+URZ], R4 ;  /* 0x00000004090085a7 */ /* 0x000e64000800007f */
[----:B-1----:R-:W-:Y:S05]  /*10380*/  @!P0 BRA `(.L_x_316) ;  /* 0xfffffffc00f08947 */ /* 0x002fea000383ffff */
[----:B------:R-:W-:Y:S05]  /*10390*/  BRA `(.L_x_330) ;  /* 0xfffffff800b87947 */ /* 0x000fea000383ffff */
.L_x_317:
[----:B0-----:R0:W1:Y:S02]  /*103a0*/  SYNCS.PHASECHK.TRANS64.TRYWAIT P0, [R6+URZ], R5 ;  /* 0x00000005060075a7 */ /* 0x001064000800017f */
[----:B-1----:R-:W-:Y:S05]  /*103b0*/  @!P0 NANOSLEEP.SYNCS 0x989680 ;  /* 0x009896800000895d */ /* 0x002fea0003900000 */
[----:B------:R-:W1:Y:S02]  /*103c0*/  @!P0 SYNCS.PHASECHK.TRANS64 P0, [R6+URZ], R5 ;  /* 0x00000005060085a7 */ /* 0x000e64000800007f */
[----:B-1----:R-:W-:Y:S05]  /*103d0*/  @!P0 BRA `(.L_x_317) ;  /* 0xfffffffc00f08947 */ /* 0x002fea000383ffff */
[----:B------:R-:W-:Y:S05]  /*103e0*/  BRA `(.L_x_331) ;  /* 0xfffffff800c87947 */ /* 0x000fea000383ffff */
.L_x_318:
[----:B-1----:R1:W2:Y:S02]  /*103f0*/  SYNCS.PHASECHK.TRANS64.TRYWAIT P0, [R9+URZ], R4 ;  /* 0x00000004090075a7 */ /* 0x0022a4000800017f */
[----:B--2---:R-:W-:Y:S05]  /*10400*/  @!P0 NANOSLEEP.SYNCS 0x989680 ;  /* 0x009896800000895d */ /* 0x004fea0003900000 */
[----:B------:R-:W2:Y:S02]  /*10410*/  @!P0 SYNCS.PHASECHK.TRANS64 P0, [R9+URZ], R4 ;  /* 0x00000004090085a7 */ /* 0x000ea4000800007f */
[----:B--2---:R-:W-:Y:S05]  /*10420*/  @!P0 BRA `(.L_x_318) ;  /* 0xfffffffc00f08947 */ /* 0x004fea000383ffff */
[----:B------:R-:W-:Y:S05]  /*10430*/  BRA `(.L_x_332) ;  /* 0xfffffff800d07947 */ /* 0x000fea000383ffff */
.L_x_333:
[----:B------:R-:W-:-:S00]  /*10440*/  BRA `(.L_x_333) ;  /* 0xfffffffc00fc7947 */ /* 0x000fc0000383ffff */
[----:B------:R-:W-:-:S00]  /*10450*/  NOP ;  /* 0x0000000000007918 */ /* 0x000fc00000000000 */
        /* <DEDUP_REMOVED lines=10> */
.L_x_334:


//--------------------- .nv.shared._ZN7cutlass13device_kernelINS_4gemm6kernel13GemmUniversalIN4cute5tupleIJiiiiEEENS1_10collective13CollectiveMmaINS1_37MainloopSm90TmaGmmaWarpSpecializedFP8ILi5ENS5_IJNS4_1CILi1EEESB_SB_EEENS1_32KernelTmaWarpSpecializedPingpongEEENS5_IJNSA_ILi64EEENSA_ILi256EEENSA_ILi128EEEEEENS_12float_e5m2_tENS5_IJlSB_lEEESJ_SK_NS4_8TiledMMAINS4_8MMA_AtomIJNS4_4SM904GMMA31MMA_64x256x32_F32E5M2E5M2_SS_TNILNSO_7ScaleInE1ELSQ_1EEEEEENS4_6LayoutISC_NS5_IJNSA_ILi0EEESU_SU_EEEEENS5_IJNS4_10UnderscoreESX_SX_EEEEENS4_13SM90_TMA_LOADENS4_14ComposedLayoutINS4_7SwizzleILi3ELi4ELi3EEENS4_18smem_ptr_flag_bitsILi8EEENST_INS5_IJNSA_ILi8EEESH_EEENS5_IJSH_SB_EEEEEEEvNS4_8identityES10_S1A_vS1B_EENS_8epilogue10collective6detail29Sm90TmaWarpSpecializedAdapterINS1E_15DefaultEpilogueISJ_SK_SK_NS1D_6thread17LinearCombinationISJ_Li1EffLNS1I_9ScaleType4KindE0ELNS_15FloatRoundStyleE2ESJ_EENS1_15EpilogueDefaultEEEEEvvEEEEvNT_6ParamsE --------------------------
	.section	.nv.shared._ZN7cutlass13device_kernelINS_4gemm6kernel13GemmUniversalIN4cute5tupleIJiiiiEEENS1_10collective13CollectiveMmaINS1_37MainloopSm90TmaGmmaWarpSpecializedFP8ILi5ENS5_IJNS4_1CILi1EEESB_SB_EEENS1_32KernelTmaWarpSpecializedPingpongEEENS5_IJNSA_ILi64EEENSA_ILi256EEENSA_ILi128EEEEEENS_12float_e5m2_tENS5_IJlSB_lEEESJ_SK_NS4_8TiledMMAINS4_8MMA_AtomIJNS4_4SM904GMMA31MMA_64x256x32_F32E5M2E5M2_SS_TNILNSO_7ScaleInE1ELSQ_1EEEEEENS4_6LayoutISC_NS5_IJNSA_ILi0EEESU_SU_EEEEENS5_IJNS4_10UnderscoreESX_SX_EEEEENS4_13SM90_TMA_LOADENS4_14ComposedLayoutINS4_7SwizzleILi3ELi4ELi3EEENS4_18smem_ptr_flag_bitsILi8EEENST_INS5_IJNSA_ILi8EEESH_EEENS5_IJSH_SB_EEEEEEEvNS4_8identityES10_S1A_vS1B_EENS_8epilogue10collective6detail29Sm90TmaWarpSpecializedAdapterINS1E_15DefaultEpilogueISJ_SK_SK_NS1D_6thread17LinearCombinationISJ_Li1EffLNS1I_9ScaleType4KindE0ELNS_15FloatRoundStyleE2ESJ_EENS1_15EpilogueDefaultEEEEEvvEEEEvNT_6ParamsE,"aw",@nobits
	.sectionflags	@""
	.align	16
	.zero		1024


//--------------------- .nv.shared.reserved.0     --------------------------
	.section	.nv.shared.reserved.0,"aw",@nobits
	.weak		__nv_reservedSMEM_offset_0_alias
	.size		__nv_reservedSMEM_offset_0_alias, 0, 0
	.other		__nv_reservedSMEM_offset_0_alias,@"STO_CUDA_RESERVED_SHARED STV_DEFAULT"
__nv_reservedSMEM_offset_0_alias:
	.zero		0


//--------------------- .nv.global                --------------------------
	.section	.nv.global,"aw",@nobits
.nv.global:
	.type		_ZN40_INTERNAL_45d2a94f_4_k_cu_a91882f1_248644cute1_E,@object
	.size		_ZN40_INTERNAL_45d2a94f_4_k_cu_a91882f1_248644cute1_E,(_ZN40_INTERNAL_45d2a94f_4_k_cu_a91882f1_248644cuda3std3__45__cpo6cbeginE - _ZN40_INTERNAL_45d2a94f_4_k_cu_a91882f1_248644cute1_E)
_ZN40_INTERNAL_45d2a94f_4_k_cu_a91882f1_248644cute1_E:
	.zero		1
	.type		_ZN40_INTERNAL_45d2a94f_4_k_cu_a91882f1_248644cuda3std3__45__cpo6cbeginE,@object
	.size		_ZN40_INTERNAL_45d2a94f_4_k_cu_a91882f1_248644cuda3std3__45__cpo6cbeginE,(_ZN40_INTERNAL_45d2a94f_4_k_cu_a91882f1_248644cuda3std3__48in_placeE - _ZN40_INTERNAL_45d2a94f_4_k_cu_a91882f1_248644cuda3std3__45__cpo6cbeginE)
_ZN40_INTERNAL_45d2a94f_4_k_cu_a91882f1_248644cuda3std3__45__cpo6cbeginE:
	.zero		1
	.type		_ZN40_INTERNAL_45d2a94f_4_k_cu_a91882f1_248644cuda3std3__48in_placeE,@object
	.size		_ZN40_INTERNAL_45d2a94f_4_k_cu_a91882f1_248644cuda3std3__48in_placeE,(_ZN40_INTERNAL_45d2a94f_4_k_cu_a91882f1_248644cuda3std6ranges3__45__cpo9iter_moveE - _ZN40_INTERNAL_45d2a94f_4_k_cu_a91882f1_248644cuda3std3__48in_placeE)
_ZN40_INTERNAL_45d2a94f_4_k_cu_a91882f1_248644cuda3std3__48in_placeE:
	.zero		1
	.type		_ZN40_INTERNAL_45d2a94f_4_k_cu_a91882f1_248644cuda3std6ranges3__45__cpo9iter_moveE,@object
	.size		_ZN40_INTERNAL_45d2a94f_4_k_cu_a91882f1_248644cuda3std6ranges3__45__cpo9iter_moveE,(_ZN40_INTERNAL_45d2a94f_4_k_cu_a91882f1_248644cuda3std3__45__cpo5beginE - _ZN40_INTERNAL_45d2a94f_4_k_cu_a91882f1_248644cuda3std6ranges3__45__cpo9iter_moveE)
_ZN40_INTERNAL_45d2a94f_4_k_cu_a91882f1_248644cuda3std6ranges3__45__cpo9iter_moveE:
	.zero		1
	.type		_ZN40_INTERNAL_45d2a94f_4_k_cu_a91882f1_248644cuda3std3__45__cpo5beginE,@object
	.size		_ZN40_INTERNAL_45d2a94f_4_k_cu_a91882f1_248644cuda3std3__45__cpo5beginE,(_ZN40_INTERNAL_45d2a94f_4_k_cu_a91882f1_248644cuda3std3__442_GLOBAL__N__45d2a94f_4_k_cu_a91882f1_248646ignoreE - _ZN40_INTERNAL_45d2a94f_4_k_cu_a91882f1_248644cuda3std3__45__cpo5beginE)
_ZN40_INTERNAL_45d2a94f_4_k_cu_a91882f1_248644cuda3std3__45__cpo5beginE:
	.zero		1
	.type		_ZN40_INTERNAL_45d2a94f_4_k_cu_a91882f1_248644cuda3std3__442_GLOBAL__N__45d2a94f_4_k_cu_a91882f1_248646ignoreE,@object
	.size		_ZN40_INTERNAL_45d2a94f_4_k_cu_a91882f1_248644cuda3std3__442_GLOBAL__N__45d2a94f_4_k_cu_a91882f1_248646ignoreE,(_ZN40_INTERNAL_45d2a94f_4_k_cu_a91882f1_248644cute7productE - _ZN40_INTERNAL_45d2a94f_4_k_cu_a91882f1_248644cuda3std3__442_GLOBAL__N__45d2a94f_4_k_cu_a91882f1_248646ignoreE)
_ZN40_INTERNAL_45d2a94f_4_k_cu_a91882f1_248644cuda3std3__442_GLOBAL__N__45d2a94f_4_k_cu_a91882f1_248646ignoreE:
	.zero		1
	.type		_ZN40_INTERNAL_45d2a94f_4_k_cu_a91882f1_248644cute7productE,@object
	.size		_ZN40_INTERNAL_45d2a94f_4_k_cu_a91882f1_248644cute7productE,(_ZN40_INTERNAL_45d2a94f_4_k_cu_a91882f1_248644cuda3std3__45__cpo3endE - _ZN40_INTERNAL_45d2a94f_4_k_cu_a91882f1_248644cute7productE)
_ZN40_INTERNAL_45d2a94f_4_k_cu_a91882f1_248644cute7productE:
	.zero		1
	.type		_ZN40_INTERNAL_45d2a94f_4_k_cu_a91882f1_248644cuda3std3__45__cpo3endE,@object
	.size		_ZN40_INTERNAL_45d2a94f_4_k_cu_a91882f1_248644cuda3std3__45__cpo3endE,(_ZN40_INTERNAL_45d2a94f_4_k_cu_a91882f1_248644cuda3std3__419piecewise_constructE - _ZN40_INTERNAL_45d2a94f_4_k_cu_a91882f1_248644cuda3std3__45__cpo3endE)
_ZN40_INTERNAL_45d2a94f_4_k_cu_a91882f1_248644cuda3std3__45__cpo3endE:
	.zero		1
	.type		_ZN40_INTERNAL_45d2a94f_4_k_cu_a91882f1_248644cuda3std3__419piecewise_constructE,@object
	.size		_ZN40_INTERNAL_45d2a94f_4_k_cu_a91882f1_248644cuda3std3__419piecewise_constructE,(_ZN40_INTERNAL_45d2a94f_4_k_cu_a91882f1_248644cuda3std3__45__cpo4cendE - _ZN40_INTERNAL_45d2a94f_4_k_cu_a91882f1_248644cuda3std3__419piecewise_constructE)
_ZN40_INTERNAL_45d2a94f_4_k_cu_a91882f1_248644cuda3std3__419piecewise_constructE:
	.zero		1
	.type		_ZN40_INTERNAL_45d2a94f_4_k_cu_a91882f1_248644cuda3std3__45__cpo4cendE,@object
	.size		_ZN40_INTERNAL_45d2a94f_4_k_cu_a91882f1_248644cuda3std3__45__cpo4cendE,(_ZN40_INTERNAL_45d2a94f_4_k_cu_a91882f1_248644cuda3std6ranges3__45__cpo4swapE - _ZN40_INTERNAL_45d2a94f_4_k_cu_a91882f1_248644cuda3std3__45__cpo4cendE)
_ZN40_INTERNAL_45d2a94f_4_k_cu_a91882f1_248644cuda3std3__45__cpo4cendE:
	.zero		1
	.type		_ZN40_INTERNAL_45d2a94f_4_k_cu_a91882f1_248644cuda3std6ranges3__45__cpo4swapE,@object
	.size		_ZN40_INTERNAL_45d2a94f_4_k_cu_a91882f1_248644cuda3std6ranges3__45__cpo4swapE,(.L_7 - _ZN40_INTERNAL_45d2a94f_4_k_cu_a91882f1_248644cuda3std6ranges3__45__cpo4swapE)
_ZN40_INTERNAL_45d2a94f_4_k_cu_a91882f1_248644cuda3std6ranges3__45__cpo4swapE:
	.zero		1
.L_7:


//--------------------- .nv.constant0._ZN7cutlass13device_kernelINS_4gemm6kernel13GemmUniversalIN4cute5tupleIJiiiiEEENS1_10collective13CollectiveMmaINS1_37MainloopSm90TmaGmmaWarpSpecializedFP8ILi5ENS5_IJNS4_1CILi1EEESB_SB_EEENS1_32KernelTmaWarpSpecializedPingpongEEENS5_IJNSA_ILi64EEENSA_ILi256EEENSA_ILi128EEEEEENS_12float_e5m2_tENS5_IJlSB_lEEESJ_SK_NS4_8TiledMMAINS4_8MMA_AtomIJNS4_4SM904GMMA31MMA_64x256x32_F32E5M2E5M2_SS_TNILNSO_7ScaleInE1ELSQ_1EEEEEENS4_6LayoutISC_NS5_IJNSA_ILi0EEESU_SU_EEEEENS5_IJNS4_10UnderscoreESX_SX_EEEEENS4_13SM90_TMA_LOADENS4_14ComposedLayoutINS4_7SwizzleILi3ELi4ELi3EEENS4_18smem_ptr_flag_bitsILi8EEENST_INS5_IJNSA_ILi8EEESH_EEENS5_IJSH_SB_EEEEEEEvNS4_8identityES10_S1A_vS1B_EENS_8epilogue10collective6detail29Sm90TmaWarpSpecializedAdapterINS1E_15DefaultEpilogueISJ_SK_SK_NS1D_6thread17LinearCombinationISJ_Li1EffLNS1I_9ScaleType4KindE0ELNS_15FloatRoundStyleE2ESJ_EENS1_15EpilogueDefaultEEEEEvvEEEEvNT_6ParamsE --------------------------
	.section	.nv.constant0._ZN7cutlass13device_kernelINS_4gemm6kernel13GemmUniversalIN4cute5tupleIJiiiiEEENS1_10collective13CollectiveMmaINS1_37MainloopSm90TmaGmmaWarpSpecializedFP8ILi5ENS5_IJNS4_1CILi1EEESB_SB_EEENS1_32KernelTmaWarpSpecializedPingpongEEENS5_IJNSA_ILi64EEENSA_ILi256EEENSA_ILi128EEEEEENS_12float_e5m2_tENS5_IJlSB_lEEESJ_SK_NS4_8TiledMMAINS4_8MMA_AtomIJNS4_4SM904GMMA31MMA_64x256x32_F32E5M2E5M2_SS_TNILNSO_7ScaleInE1ELSQ_1EEEEEENS4_6LayoutISC_NS5_IJNSA_ILi0EEESU_SU_EEEEENS5_IJNS4_10UnderscoreESX_SX_EEEEENS4_13SM90_TMA_LOADENS4_14ComposedLayoutINS4_7SwizzleILi3ELi4ELi3EEENS4_18smem_ptr_flag_bitsILi8EEENST_INS5_IJNSA_ILi8EEESH_EEENS5_IJSH_SB_EEEEEEEvNS4_8identityES10_S1A_vS1B_EENS_8epilogue10collective6detail29Sm90TmaWarpSpecializedAdapterINS1E_15DefaultEpilogueISJ_SK_SK_NS1D_6thread17LinearCombinationISJ_Li1EffLNS1I_9ScaleType4KindE0ELNS_15FloatRoundStyleE2ESJ_EENS1_15EpilogueDefaultEEEEEvvEEEEvNT_6ParamsE,"a",@progbits
	.sectionflags	@""
	.align	4
.nv.constant0._ZN7cutlass13device_kernelINS_4gemm6kernel13GemmUniversalIN4cute5tupleIJiiiiEEENS1_10collective13CollectiveMmaINS1_37MainloopSm90TmaGmmaWarpSpecializedFP8ILi5ENS5_IJNS4_1CILi1EEESB_SB_EEENS1_32KernelTmaWarpSpecializedPingpongEEENS5_IJNSA_ILi64EEENSA_ILi256EEENSA_ILi128EEEEEENS_12float_e5m2_tENS5_IJlSB_lEEESJ_SK_NS4_8TiledMMAINS4_8MMA_AtomIJNS4_4SM904GMMA31MMA_64x256x32_F32E5M2E5M2_SS_TNILNSO_7ScaleInE1ELSQ_1EEEEEENS4_6LayoutISC_NS5_IJNSA_ILi0EEESU_SU_EEEEENS5_IJNS4_10UnderscoreESX_SX_EEEEENS4_13SM90_TMA_LOADENS4_14ComposedLayoutINS4_7SwizzleILi3ELi4ELi3EEENS4_18smem_ptr_flag_bitsILi8EEENST_INS5_IJNSA_ILi8EEESH_EEENS5_IJSH_SB_EEEEEEEvNS4_8identityES10_S1A_vS1B_EENS_8epilogue10collective6detail29Sm90TmaWarpSpecializedAdapterINS1E_15DefaultEpilogueISJ_SK_SK_NS1D_6thread17LinearCombinationISJ_Li1EffLNS1I_9ScaleType4KindE0ELNS_15FloatRoundStyleE2ESJ_EENS1_15EpilogueDefaultEEEEEvvEEEEvNT_6ParamsE:
	.zero		1664


//--------------------- SYMBOLS --------------------------

	.type		.nv.reservedSmem.offset0,@object
	.size		.nv.reservedSmem.offset0,0x4
